// auto-generated by cutlass_sweep.gemm — config: {"arch": "sm_100", "cluster_m": 1, "cluster_n": 1, "dtype": "fp16", "dtype_b": "fp16", "layout": "tt", "stages": 4, "tile_k": 64, "tile_m": 128, "tile_n": 128}
#include "cutlass/cutlass.h"
#include "cutlass/gemm/collective/collective_builder.hpp"
#include "cutlass/gemm/device/gemm_universal_adapter.h"
#include "cutlass/gemm/kernel/gemm_universal.hpp"
#include "cutlass/epilogue/collective/collective_builder.hpp"

using ElemA = cutlass::half_t;
using ElemB = cutlass::half_t;
using ElemCD = cutlass::half_t;
using Acc  = float;
using TileShape    = cute::Shape<cute::_128, cute::_128, cute::_64>;
using ClusterShape = cute::Shape<cute::_1, cute::_1, cute::_1>;

using CollectiveEpilogue = typename cutlass::epilogue::collective::CollectiveBuilder<
    cutlass::arch::Sm100, cutlass::arch::OpClassTensorOp,
    TileShape, ClusterShape,
    cutlass::epilogue::collective::EpilogueTileAuto,
    Acc, Acc,
    ElemCD, cutlass::layout::RowMajor, 128 / cutlass::sizeof_bits<ElemCD>::value,
    ElemCD, cutlass::layout::RowMajor, 128 / cutlass::sizeof_bits<ElemCD>::value,
    cutlass::epilogue::collective::EpilogueScheduleAuto
  >::CollectiveOp;

using CollectiveMainloop = typename cutlass::gemm::collective::CollectiveBuilder<
    cutlass::arch::Sm100, cutlass::arch::OpClassTensorOp,
    ElemA, cutlass::layout::ColumnMajor, 128 / cutlass::sizeof_bits<ElemA>::value,
    ElemB, cutlass::layout::ColumnMajor, 128 / cutlass::sizeof_bits<ElemB>::value,
    Acc,
    TileShape, ClusterShape,
    cutlass::gemm::collective::StageCount<4>,
    cutlass::gemm::collective::KernelScheduleAuto
  >::CollectiveOp;

using GemmKernel = cutlass::gemm::kernel::GemmUniversal<
    cute::Shape<int,int,int,int>,
    CollectiveMainloop,
    CollectiveEpilogue
>;
using Gemm = cutlass::gemm::device::GemmUniversalAdapter<GemmKernel>;

// Force the device kernel symbol into the cubin without needing a host main.
auto* _anchor = &cutlass::device_kernel<GemmKernel>;


// ===== COMPILED SASS (sm_100a) =====

	.target	sm_100a

	.elftype	@"ET_EXEC"


//--------------------- .note.nv.tkinfo           --------------------------
	.section	.note.nv.tkinfo,"",@"SHT_NOTE"
	.sectionflags	@"SHF_NOTE_NV_TKINFO"
	.tkinfo
        /*0018*/ 	.word	0x00000002
        /*0030*/ 	.string	""
        /*0030*/ 	.string	"ptxas"
        /*0030*/ 	.string	"Cuda compilation tools, release 13.0, V13.0.88"
        /*0030*/ 	.string	"Build cuda_13.0.r13.0/compiler.36424714_0"
        /*0030*/ 	.string	"-arch sm_100a -m 64 "



//--------------------- .note.nv.cuinfo           --------------------------
	.section	.note.nv.cuinfo,"",@"SHT_NOTE"
	.sectionflags	@"SHF_NOTE_NV_CUINFO"
        /*0018*/ 	.short	0x0002
        /*001a*/ 	.short	0x0064
        /*001c*/ 	.short	0x0082
	.zero		2


//--------------------- .nv.info                  --------------------------
	.section	.nv.info,"",@"SHT_CUDA_INFO"
	.align	4


	//----- nvinfo : EIATTR_REGCOUNT
	.align		4
        /*0000*/ 	.byte	0x04, 0x2f
        /*0002*/ 	.short	(.L_19 - .L_18)
	.align		4
.L_18:
        /*0004*/ 	.word	index@(_ZN7cutlass13device_kernelINS_4gemm6kernel13GemmUniversalIN4cute5tupleIJiiiiEEENS1_10collective13CollectiveMmaINS1_35MainloopSm100TmaUmmaWarpSpecializedILi4ELi2ELi4ENS5_IJNS4_1CILi1EEESB_SB_EEEEENS5_IJNSA_ILi128EEESE_NSA_ILi64EEEEEENS_6half_tENS5_IJSB_llEEESH_NS5_IJlSB_lEEENS4_8TiledMMAINS4_8MMA_AtomIJNS4_20SM100_MMA_F16BF16_SSISH_SH_fLi128ELi128ELNS4_4UMMA5MajorE1ELSO_0ELNSN_7ScaleInE0ELSP_0EEEEEENS4_6LayoutISC_NS5_IJNSA_ILi0EEEST_ST_EEEEENS5_IJNS4_10UnderscoreESW_SW_EEEEENS4_13SM90_TMA_LOADENS4_14ComposedLayoutINS4_7SwizzleILi3ELi4ELi3EEENS4_18smem_ptr_flag_bitsILi16EEENSS_INS5_IJSF_NSA_ILi8EEEEEENS5_IJSB_SF_EEEEEEEvNS4_8identityESZ_NS10_IS12_S14_NSS_INS5_IJS15_SF_EEENS5_IJSF_SB_EEEEEEEvS1A_EENS_8epilogue10collective18CollectiveEpilogueINS1G_23Sm100TmaWarpSpecializedILi4ELi2ELi32ELb1ELb0EEEJSG_NS5_IJNSS_ISE_SB_EENSS_INSA_ILi32EEESB_EEEEESH_SJ_SH_SJ_NS1G_6fusion15FusionCallbacksIS1K_NS1P_17LinearCombinationISH_fSH_fLNS_15FloatRoundStyleE2EEESG_S1O_JEEENS4_5SM1004TMEM4LOAD26SM100_TMEM_LOAD_32dp32b32xESZ_NS10_INS11_ILi2ELi4ELi3EEES14_NSS_INS5_IJS15_S1M_EEENS5_IJS1M_SB_EEEEEEENS4_39AutoVectorizingCopyWithAssumedAlignmentILi128EEENS4_14SM90_TMA_STOREES23_S25_S25_EEEvvEEEEvNT_6ParamsE)
        /*0008*/ 	.word	0x0000006e


	//----- nvinfo : EIATTR_FRAME_SIZE
	.align		4
.L_19:
        /*000c*/ 	.byte	0x04, 0x11
        /*000e*/ 	.short	(.L_21 - .L_20)
	.align		4
.L_20:
        /*0010*/ 	.word	index@($__internal_2_$__cuda_sm10x_tcgen05_guardrail_trap_unallocated_columns_being_dealloced)
        /*0014*/ 	.word	0x00000000


	//----- nvinfo : EIATTR_FRAME_SIZE
	.align		4
.L_21:
        /*0018*/ 	.byte	0x04, 0x11
        /*001a*/ 	.short	(.L_23 - .L_22)
	.align		4
.L_22:
        /*001c*/ 	.word	index@($__internal_1_$__cuda_sm10x_tcgen05_guardrail_trap_phase_invalid_during_alloc)
        /*0020*/ 	.word	0x00000000


	//----- nvinfo : EIATTR_FRAME_SIZE
	.align		4
.L_23:
        /*0024*/ 	.byte	0x04, 0x11
        /*0026*/ 	.short	(.L_25 - .L_24)
	.align		4
.L_24:
        /*0028*/ 	.word	index@($__internal_0_$__cuda_sm10x_tcgen05_guardrail_trap_col_being_dealloced_not_returned_by_alloc)
        /*002c*/ 	.word	0x00000000


	//----- nvinfo : EIATTR_FRAME_SIZE
	.align		4
.L_25:
        /*0030*/ 	.byte	0x04, 0x11
        /*0032*/ 	.short	(.L_27 - .L_26)
	.align		4
.L_26:
        /*0034*/ 	.word	index@(_ZN7cutlass13device_kernelINS_4gemm6kernel13GemmUniversalIN4cute5tupleIJiiiiEEENS1_10collective13CollectiveMmaINS1_35MainloopSm100TmaUmmaWarpSpecializedILi4ELi2ELi4ENS5_IJNS4_1CILi1EEESB_SB_EEEEENS5_IJNSA_ILi128EEESE_NSA_ILi64EEEEEENS_6half_tENS5_IJSB_llEEESH_NS5_IJlSB_lEEENS4_8TiledMMAINS4_8MMA_AtomIJNS4_20SM100_MMA_F16BF16_SSISH_SH_fLi128ELi128ELNS4_4UMMA5MajorE1ELSO_0ELNSN_7ScaleInE0ELSP_0EEEEEENS4_6LayoutISC_NS5_IJNSA_ILi0EEEST_ST_EEEEENS5_IJNS4_10UnderscoreESW_SW_EEEEENS4_13SM90_TMA_LOADENS4_14ComposedLayoutINS4_7SwizzleILi3ELi4ELi3EEENS4_18smem_ptr_flag_bitsILi16EEENSS_INS5_IJSF_NSA_ILi8EEEEEENS5_IJSB_SF_EEEEEEEvNS4_8identityESZ_NS10_IS12_S14_NSS_INS5_IJS15_SF_EEENS5_IJSF_SB_EEEEEEEvS1A_EENS_8epilogue10collective18CollectiveEpilogueINS1G_23Sm100TmaWarpSpecializedILi4ELi2ELi32ELb1ELb0EEEJSG_NS5_IJNSS_ISE_SB_EENSS_INSA_ILi32EEESB_EEEEESH_SJ_SH_SJ_NS1G_6fusion15FusionCallbacksIS1K_NS1P_17LinearCombinationISH_fSH_fLNS_15FloatRoundStyleE2EEESG_S1O_JEEENS4_5SM1004TMEM4LOAD26SM100_TMEM_LOAD_32dp32b32xESZ_NS10_INS11_ILi2ELi4ELi3EEES14_NSS_INS5_IJS15_S1M_EEENS5_IJS1M_SB_EEEEEEENS4_39AutoVectorizingCopyWithAssumedAlignmentILi128EEENS4_14SM90_TMA_STOREES23_S25_S25_EEEvvEEEEvNT_6ParamsE)
        /*0038*/ 	.word	0x00000000


	//----- nvinfo : EIATTR_MIN_STACK_SIZE
	.align		4
.L_27:
        /*003c*/ 	.byte	0x04, 0x12
        /*003e*/ 	.short	(.L_29 - .L_28)
	.align		4
.L_28:
        /*0040*/ 	.word	index@(_ZN7cutlass13device_kernelINS_4gemm6kernel13GemmUniversalIN4cute5tupleIJiiiiEEENS1_10collective13CollectiveMmaINS1_35MainloopSm100TmaUmmaWarpSpecializedILi4ELi2ELi4ENS5_IJNS4_1CILi1EEESB_SB_EEEEENS5_IJNSA_ILi128EEESE_NSA_ILi64EEEEEENS_6half_tENS5_IJSB_llEEESH_NS5_IJlSB_lEEENS4_8TiledMMAINS4_8MMA_AtomIJNS4_20SM100_MMA_F16BF16_SSISH_SH_fLi128ELi128ELNS4_4UMMA5MajorE1ELSO_0ELNSN_7ScaleInE0ELSP_0EEEEEENS4_6LayoutISC_NS5_IJNSA_ILi0EEEST_ST_EEEEENS5_IJNS4_10UnderscoreESW_SW_EEEEENS4_13SM90_TMA_LOADENS4_14ComposedLayoutINS4_7SwizzleILi3ELi4ELi3EEENS4_18smem_ptr_flag_bitsILi16EEENSS_INS5_IJSF_NSA_ILi8EEEEEENS5_IJSB_SF_EEEEEEEvNS4_8identityESZ_NS10_IS12_S14_NSS_INS5_IJS15_SF_EEENS5_IJSF_SB_EEEEEEEvS1A_EENS_8epilogue10collective18CollectiveEpilogueINS1G_23Sm100TmaWarpSpecializedILi4ELi2ELi32ELb1ELb0EEEJSG_NS5_IJNSS_ISE_SB_EENSS_INSA_ILi32EEESB_EEEEESH_SJ_SH_SJ_NS1G_6fusion15FusionCallbacksIS1K_NS1P_17LinearCombinationISH_fSH_fLNS_15FloatRoundStyleE2EEESG_S1O_JEEENS4_5SM1004TMEM4LOAD26SM100_TMEM_LOAD_32dp32b32xESZ_NS10_INS11_ILi2ELi4ELi3EEES14_NSS_INS5_IJS15_S1M_EEENS5_IJS1M_SB_EEEEEEENS4_39AutoVectorizingCopyWithAssumedAlignmentILi128EEENS4_14SM90_TMA_STOREES23_S25_S25_EEEvvEEEEvNT_6ParamsE)
        /*0044*/ 	.word	0x00000000
.L_29:


//--------------------- .nv.compat                --------------------------
	.section	.nv.compat,"",@"SHT_CUDA_COMPAT_INFO"
	.align	4
        /*0000*/ 	.byte	0x02, 0x09, 0x01, 0x00, 0x02, 0x02, 0x02, 0x00, 0x02, 0x05, 0x05, 0x00, 0x03, 0x07, 0x01, 0x01
        /*0010*/ 	.byte	0x02, 0x03, 0x01, 0x00, 0x02, 0x06, 0x01, 0x00, 0x04, 0x0b, 0x08, 0x00, 0x09, 0x00, 0x00, 0x00
        /*0020*/ 	.byte	0x00, 0x00, 0x00, 0x00


//--------------------- .nv.info._ZN7cutlass13device_kernelINS_4gemm6kernel13GemmUniversalIN4cute5tupleIJiiiiEEENS1_10collective13CollectiveMmaINS1_35MainloopSm100TmaUmmaWarpSpecializedILi4ELi2ELi4ENS5_IJNS4_1CILi1EEESB_SB_EEEEENS5_IJNSA_ILi128EEESE_NSA_ILi64EEEEEENS_6half_tENS5_IJSB_llEEESH_NS5_IJlSB_lEEENS4_8TiledMMAINS4_8MMA_AtomIJNS4_20SM100_MMA_F16BF16_SSISH_SH_fLi128ELi128ELNS4_4UMMA5MajorE1ELSO_0ELNSN_7ScaleInE0ELSP_0EEEEEENS4_6LayoutISC_NS5_IJNSA_ILi0EEEST_ST_EEEEENS5_IJNS4_10UnderscoreESW_SW_EEEEENS4_13SM90_TMA_LOADENS4_14ComposedLayoutINS4_7SwizzleILi3ELi4ELi3EEENS4_18smem_ptr_flag_bitsILi16EEENSS_INS5_IJSF_NSA_ILi8EEEEEENS5_IJSB_SF_EEEEEEEvNS4_8identityESZ_NS10_IS12_S14_NSS_INS5_IJS15_SF_EEENS5_IJSF_SB_EEEEEEEvS1A_EENS_8epilogue10collective18CollectiveEpilogueINS1G_23Sm100TmaWarpSpecializedILi4ELi2ELi32ELb1ELb0EEEJSG_NS5_IJNSS_ISE_SB_EENSS_INSA_ILi32EEESB_EEEEESH_SJ_SH_SJ_NS1G_6fusion15FusionCallbacksIS1K_NS1P_17LinearCombinationISH_fSH_fLNS_15FloatRoundStyleE2EEESG_S1O_JEEENS4_5SM1004TMEM4LOAD26SM100_TMEM_LOAD_32dp32b32xESZ_NS10_INS11_ILi2ELi4ELi3EEES14_NSS_INS5_IJS15_S1M_EEENS5_IJS1M_SB_EEEEEEENS4_39AutoVectorizingCopyWithAssumedAlignmentILi128EEENS4_14SM90_TMA_STOREES23_S25_S25_EEEvvEEEEvNT_6ParamsE --------------------------
	.section	.nv.info._ZN7cutlass13device_kernelINS_4gemm6kernel13GemmUniversalIN4cute5tupleIJiiiiEEENS1_10collective13CollectiveMmaINS1_35MainloopSm100TmaUmmaWarpSpecializedILi4ELi2ELi4ENS5_IJNS4_1CILi1EEESB_SB_EEEEENS5_IJNSA_ILi128EEESE_NSA_ILi64EEEEEENS_6half_tENS5_IJSB_llEEESH_NS5_IJlSB_lEEENS4_8TiledMMAINS4_8MMA_AtomIJNS4_20SM100_MMA_F16BF16_SSISH_SH_fLi128ELi128ELNS4_4UMMA5MajorE1ELSO_0ELNSN_7ScaleInE0ELSP_0EEEEEENS4_6LayoutISC_NS5_IJNSA_ILi0EEEST_ST_EEEEENS5_IJNS4_10UnderscoreESW_SW_EEEEENS4_13SM90_TMA_LOADENS4_14ComposedLayoutINS4_7SwizzleILi3ELi4ELi3EEENS4_18smem_ptr_flag_bitsILi16EEENSS_INS5_IJSF_NSA_ILi8EEEEEENS5_IJSB_SF_EEEEEEEvNS4_8identityESZ_NS10_IS12_S14_NSS_INS5_IJS15_SF_EEENS5_IJSF_SB_EEEEEEEvS1A_EENS_8epilogue10collective18CollectiveEpilogueINS1G_23Sm100TmaWarpSpecializedILi4ELi2ELi32ELb1ELb0EEEJSG_NS5_IJNSS_ISE_SB_EENSS_INSA_ILi32EEESB_EEEEESH_SJ_SH_SJ_NS1G_6fusion15FusionCallbacksIS1K_NS1P_17LinearCombinationISH_fSH_fLNS_15FloatRoundStyleE2EEESG_S1O_JEEENS4_5SM1004TMEM4LOAD26SM100_TMEM_LOAD_32dp32b32xESZ_NS10_INS11_ILi2ELi4ELi3EEES14_NSS_INS5_IJS15_S1M_EEENS5_IJS1M_SB_EEEEEEENS4_39AutoVectorizingCopyWithAssumedAlignmentILi128EEENS4_14SM90_TMA_STOREES23_S25_S25_EEEvvEEEEvNT_6ParamsE,"",@"SHT_CUDA_INFO"
	.sectionflags	@""
	.align	4


	//----- nvinfo : EIATTR_CUDA_API_VERSION
	.align		4
        /*0000*/ 	.byte	0x04, 0x37
        /*0002*/ 	.short	(.L_31 - .L_30)
.L_30:
        /*0004*/ 	.word	0x00000082


	//----- nvinfo : EIATTR_KPARAM_INFO
	.align		4
.L_31:
        /*0008*/ 	.byte	0x04, 0x17
        /*000a*/ 	.short	(.L_33 - .L_32)
.L_32:
        /*000c*/ 	.word	0x00000000
        /*0010*/ 	.short	0x0000
        /*0012*/ 	.short	0x0000
        /*0014*/ 	.byte	0x00, 0xf0, 0x01, 0x20


	//----- nvinfo : EIATTR_AT_ENTRY_FRAGMENTS
	.align		4
.L_33:
        /*0018*/ 	.byte	0x04, 0x4f
        /*001a*/ 	.short	(.L_35 - .L_34)


	//   ....[0]....
.L_34:
        /*001c*/ 	.word	0x00000006


	//----- nvinfo : EIATTR_RESERVED_SMEM_USED
	.align		4
.L_35:
        /*0020*/ 	.byte	0x01, 0x41
	.zero		2


	//----- nvinfo : EIATTR_SPARSE_MMA_MASK
	.align		4
        /*0024*/ 	.byte	0x03, 0x50
        /*0026*/ 	.short	0x0000


	//----- nvinfo : EIATTR_TCGEN05_1CTA_USED
	.align		4
        /*0028*/ 	.byte	0x01, 0x51
	.zero		2


	//----- nvinfo : EIATTR_MAXREG_COUNT
	.align		4
        /*002c*/ 	.byte	0x03, 0x1b
        /*002e*/ 	.short	0x00ff


	//----- nvinfo : EIATTR_NUM_BARRIERS
	.align		4
        /*0030*/ 	.byte	0x02, 0x4c
        /*0032*/ 	.byte	0x07
	.zero		1


	//----- nvinfo : EIATTR_EXTERNS
	.align		4
        /*0034*/ 	.byte	0x04, 0x0f
        /*0036*/ 	.short	(.L_37 - .L_36)


	//   ....[0]....
	.align		4
.L_36:
        /*0038*/ 	.word	index@(__assertfail)


	//----- nvinfo : EIATTR_MERCURY_ISA_VERSION
	.align		4
.L_37:
        /*003c*/ 	.byte	0x03, 0x5f
        /*003e*/ 	.short	0x0101


	//----- nvinfo : EIATTR_INT_WARP_WIDE_INSTR_OFFSETS
	.align		4
        /*0040*/ 	.byte	0x04, 0x31
        /*0042*/ 	.short	(.L_39 - .L_38)


	//   ....[0]....
.L_38:
        /*0044*/ 	.word	0x00001e80


	//   ....[1]....
        /*0048*/ 	.word	0x000038c0


	//   ....[2]....
        /*004c*/ 	.word	0x000038f0


	//   ....[3]....
        /*0050*/ 	.word	0x00003940


	//   ....[4]....
        /*0054*/ 	.word	0x00004260


	//   ....[5]....
        /*0058*/ 	.word	0x000042c0


	//   ....[6]....
        /*005c*/ 	.word	0x000043a0


	//   ....[7]....
        /*0060*/ 	.word	0x00004410


	//   ....[8]....
        /*0064*/ 	.word	0x00004520


	//   ....[9]....
        /*0068*/ 	.word	0x000045b0


	//   ....[10]....
        /*006c*/ 	.word	0x00004780


	//   ....[11]....
        /*0070*/ 	.word	0x000048e0


	//----- nvinfo : EIATTR_COOP_GROUP_MASK_REGIDS
	.align		4
.L_39:
        /*0074*/ 	.byte	0x04, 0x29
        /*0076*/ 	.short	(.L_41 - .L_40)


	//   ....[0]....
.L_40:
        /*0078*/ 	.word	0xffffffff


	//   ....[1]....
        /*007c*/ 	.word	0xffffffff


	//   ....[2]....
        /*0080*/ 	.word	0xffffffff


	//   ....[3]....
        /*0084*/ 	.word	0xffffffff


	//   ....[4]....
        /*0088*/ 	.word	0xffffffff


	//   ....[5]....
        /*008c*/ 	.word	0xffffffff


	//   ....[6]....
        /*0090*/ 	.word	0xffffffff


	//   ....[7]....
        /*0094*/ 	.word	0xffffffff


	//   ....[8]....
        /*0098*/ 	.word	0xffffffff


	//   ....[9]....
        /*009c*/ 	.word	0xffffffff


	//   ....[10]....
        /*00a0*/ 	.word	0xffffffff


	//   ....[11]....
        /*00a4*/ 	.word	0xffffffff


	//   ....[12]....
        /*00a8*/ 	.word	0xffffffff


	//----- nvinfo : EIATTR_COOP_GROUP_INSTR_OFFSETS
	.align		4
.L_41:
        /*00ac*/ 	.byte	0x04, 0x28
        /*00ae*/ 	.short	(.L_43 - .L_42)


	//   ....[0]....
.L_42:
        /*00b0*/ 	.word	0x00000090


	//   ....[1]....
        /*00b4*/ 	.word	0x000004d0


	//   ....[2]....
        /*00b8*/ 	.word	0x00000640


	//   ....[3]....
        /*00bc*/ 	.word	0x000007e0


	//   ....[4]....
        /*00c0*/ 	.word	0x000008e0


	//   ....[5]....
        /*00c4*/ 	.word	0x00000a50


	//   ....[6]....
        /*00c8*/ 	.word	0x00000bf0


	//   ....[7]....
        /*00cc*/ 	.word	0x00001d60


	//   ....[8]....
        /*00d0*/ 	.word	0x00002b40


	//   ....[9]....
        /*00d4*/ 	.word	0x00002d50


	//   ....[10]....
        /*00d8*/ 	.word	0x00002d80


	//   ....[11]....
        /*00dc*/ 	.word	0x000037b0


	//   ....[12]....
        /*00e0*/ 	.word	0x000039e0


	//----- nvinfo : EIATTR_VRC_CTA_INIT_COUNT
	.align		4
.L_43:
        /*00e4*/ 	.byte	0x02, 0x4a
        /*00e6*/ 	.byte	0x80
	.zero		1


	//----- nvinfo : EIATTR_SYSCALL_OFFSETS
	.align		4
        /*00e8*/ 	.byte	0x04, 0x46
        /*00ea*/ 	.short	(.L_45 - .L_44)


	//   ....[0]....
.L_44:
        /*00ec*/ 	.word	0x00005360


	//   ....[1]....
        /*00f0*/ 	.word	0x00005450


	//   ....[2]....
        /*00f4*/ 	.word	0x00005bc0


	//   ....[3]....
        /*00f8*/ 	.word	0x00006840


	//   ....[4]....
        /*00fc*/ 	.word	0x00007490


	//   ....[5]....
        /*0100*/ 	.word	0x000080e0


	//----- nvinfo : EIATTR_MBARRIER_INSTR_OFFSETS
	.align		4
.L_45:
        /*0104*/ 	.byte	0x04, 0x39
        /*0106*/ 	.short	(.L_47 - .L_46)


	//   ....[0]....
.L_46:
        /*0108*/ 	.word	0x000005b0
        /*010c*/ 	.word	0x000000ff
        /*0110*/ 	.word	0x00000000
        /*0114*/ 	.short	0x0100
        /*0116*/ 	.byte	0x05
	.zero		1


	//   ....[1]....
        /*0118*/ 	.word	0x000005c0
        /*011c*/ 	.word	0x000000ff
        /*0120*/ 	.word	0x00000020
        /*0124*/ 	.short	0x0100
        /*0126*/ 	.byte	0x05
	.zero		1


	//   ....[2]....
        /*0128*/ 	.word	0x000005d0
        /*012c*/ 	.word	0x000000ff
        /*0130*/ 	.word	0x00000008
        /*0134*/ 	.short	0x0100
        /*0136*/ 	.byte	0x05
	.zero		1


	//   ....[3]....
        /*0138*/ 	.word	0x000005e0
        /*013c*/ 	.word	0x000000ff
        /*0140*/ 	.word	0x00000028
        /*0144*/ 	.short	0x0100
        /*0146*/ 	.byte	0x05
	.zero		1


	//   ....[4]....
        /*0148*/ 	.word	0x000005f0
        /*014c*/ 	.word	0x000000ff
        /*0150*/ 	.word	0x00000010
        /*0154*/ 	.short	0x0100
        /*0156*/ 	.byte	0x05
	.zero		1


	//   ....[5]....
        /*0158*/ 	.word	0x00000600
        /*015c*/ 	.word	0x000000ff
        /*0160*/ 	.word	0x00000030
        /*0164*/ 	.short	0x0100
        /*0166*/ 	.byte	0x05
	.zero		1


	//   ....[6]....
        /*0168*/ 	.word	0x00000610
        /*016c*/ 	.word	0x000000ff
        /*0170*/ 	.word	0x00000018
        /*0174*/ 	.short	0x0100
        /*0176*/ 	.byte	0x05
	.zero		1


	//   ....[7]....
        /*0178*/ 	.word	0x00000620
        /*017c*/ 	.word	0x000000ff
        /*0180*/ 	.word	0x00000038
        /*0184*/ 	.short	0x0100
        /*0186*/ 	.byte	0x05
	.zero		1


	//   ....[8]....
        /*0188*/ 	.word	0x00000750
        /*018c*/ 	.word	0x000000ff
        /*0190*/ 	.word	0x00000040
        /*0194*/ 	.short	0x0100
        /*0196*/ 	.byte	0x07
	.zero		1


	//   ....[9]....
        /*0198*/ 	.word	0x00000760
        /*019c*/ 	.word	0x000000ff
        /*01a0*/ 	.word	0x00000060
        /*01a4*/ 	.short	0x0100
        /*01a6*/ 	.byte	0x07
	.zero		1


	//   ....[10]....
        /*01a8*/ 	.word	0x00000770
        /*01ac*/ 	.word	0x000000ff
        /*01b0*/ 	.word	0x00000048
        /*01b4*/ 	.short	0x0100
        /*01b6*/ 	.byte	0x07
	.zero		1


	//   ....[11]....
        /*01b8*/ 	.word	0x00000780
        /*01bc*/ 	.word	0x000000ff
        /*01c0*/ 	.word	0x00000068
        /*01c4*/ 	.short	0x0100
        /*01c6*/ 	.byte	0x07
	.zero		1


	//   ....[12]....
        /*01c8*/ 	.word	0x00000790
        /*01cc*/ 	.word	0x000000ff
        /*01d0*/ 	.word	0x00000050
        /*01d4*/ 	.short	0x0100
        /*01d6*/ 	.byte	0x07
	.zero		1


	//   ....[13]....
        /*01d8*/ 	.word	0x000007a0
        /*01dc*/ 	.word	0x000000ff
        /*01e0*/ 	.word	0x00000070
        /*01e4*/ 	.short	0x0100
        /*01e6*/ 	.byte	0x07
	.zero		1


	//   ....[14]....
        /*01e8*/ 	.word	0x000007b0
        /*01ec*/ 	.word	0x000000ff
        /*01f0*/ 	.word	0x00000058
        /*01f4*/ 	.short	0x0100
        /*01f6*/ 	.byte	0x07
	.zero		1


	//   ....[15]....
        /*01f8*/ 	.word	0x000007c0
        /*01fc*/ 	.word	0x000000ff
        /*0200*/ 	.word	0x00000078
        /*0204*/ 	.short	0x0100
        /*0206*/ 	.byte	0x07
	.zero		1


	//   ....[16]....
        /*0208*/ 	.word	0x000008b0
        /*020c*/ 	.word	0x000000ff
        /*0210*/ 	.word	0x00000080
        /*0214*/ 	.short	0x0100
        /*0216*/ 	.byte	0x05
	.zero		1


	//   ....[17]....
        /*0218*/ 	.word	0x000008c0
        /*021c*/ 	.word	0x000000ff
        /*0220*/ 	.word	0x00000088
        /*0224*/ 	.short	0x0100
        /*0226*/ 	.byte	0x05
	.zero		1


	//   ....[18]....
        /*0228*/ 	.word	0x00000a00
        /*022c*/ 	.word	0x000000ff
        /*0230*/ 	.word	0x00000090
        /*0234*/ 	.short	0x0100
        /*0236*/ 	.byte	0x05
	.zero		1


	//   ....[19]....
        /*0238*/ 	.word	0x00000a10
        /*023c*/ 	.word	0x000000ff
        /*0240*/ 	.word	0x000000a0
        /*0244*/ 	.short	0x0100
        /*0246*/ 	.byte	0x05
	.zero		1


	//   ....[20]....
        /*0248*/ 	.word	0x00000a20
        /*024c*/ 	.word	0x000000ff
        /*0250*/ 	.word	0x00000098
        /*0254*/ 	.short	0x0100
        /*0256*/ 	.byte	0x05
	.zero		1


	//   ....[21]....
        /*0258*/ 	.word	0x00000a30
        /*025c*/ 	.word	0x000000ff
        /*0260*/ 	.word	0x000000a8
        /*0264*/ 	.short	0x0100
        /*0266*/ 	.byte	0x05
	.zero		1


	//   ....[22]....
        /*0268*/ 	.word	0x00000b60
        /*026c*/ 	.word	0x000000ff
        /*0270*/ 	.word	0x000000b0
        /*0274*/ 	.short	0x0100
        /*0276*/ 	.byte	0x07
	.zero		1


	//   ....[23]....
        /*0278*/ 	.word	0x00000b70
        /*027c*/ 	.word	0x000000ff
        /*0280*/ 	.word	0x000000d0
        /*0284*/ 	.short	0x0100
        /*0286*/ 	.byte	0x07
	.zero		1


	//   ....[24]....
        /*0288*/ 	.word	0x00000b80
        /*028c*/ 	.word	0x000000ff
        /*0290*/ 	.word	0x000000b8
        /*0294*/ 	.short	0x0100
        /*0296*/ 	.byte	0x07
	.zero		1


	//   ....[25]....
        /*0298*/ 	.word	0x00000b90
        /*029c*/ 	.word	0x000000ff
        /*02a0*/ 	.word	0x000000d8
        /*02a4*/ 	.short	0x0100
        /*02a6*/ 	.byte	0x07
	.zero		1


	//   ....[26]....
        /*02a8*/ 	.word	0x00000ba0
        /*02ac*/ 	.word	0x000000ff
        /*02b0*/ 	.word	0x000000c0
        /*02b4*/ 	.short	0x0100
        /*02b6*/ 	.byte	0x07
	.zero		1


	//   ....[27]....
        /*02b8*/ 	.word	0x00000bb0
        /*02bc*/ 	.word	0x000000ff
        /*02c0*/ 	.word	0x000000e0
        /*02c4*/ 	.short	0x0100
        /*02c6*/ 	.byte	0x07
	.zero		1


	//   ....[28]....
        /*02c8*/ 	.word	0x00000bc0
        /*02cc*/ 	.word	0x000000ff
        /*02d0*/ 	.word	0x000000c8
        /*02d4*/ 	.short	0x0100
        /*02d6*/ 	.byte	0x07
	.zero		1


	//   ....[29]....
        /*02d8*/ 	.word	0x00000bd0
        /*02dc*/ 	.word	0x000000ff
        /*02e0*/ 	.word	0x000000e8
        /*02e4*/ 	.short	0x0100
        /*02e6*/ 	.byte	0x07
	.zero		1


	//   ....[30]....
        /*02e8*/ 	.word	0x00000cc0
        /*02ec*/ 	.word	0x000000ff
        /*02f0*/ 	.word	0x000000f0
        /*02f4*/ 	.short	0x0100
        /*02f6*/ 	.byte	0x05
	.zero		1


	//   ....[31]....
        /*02f8*/ 	.word	0x00000cd0
        /*02fc*/ 	.word	0x000000ff
        /*0300*/ 	.word	0x00000100
        /*0304*/ 	.short	0x0100
        /*0306*/ 	.byte	0x05
	.zero		1


	//   ....[32]....
        /*0308*/ 	.word	0x00000ce0
        /*030c*/ 	.word	0x000000ff
        /*0310*/ 	.word	0x000000f8
        /*0314*/ 	.short	0x0100
        /*0316*/ 	.byte	0x05
	.zero		1


	//   ....[33]....
        /*0318*/ 	.word	0x00000cf0
        /*031c*/ 	.word	0x000000ff
        /*0320*/ 	.word	0x00000108
        /*0324*/ 	.short	0x0100
        /*0326*/ 	.byte	0x05
	.zero		1


	//   ....[34]....
        /*0328*/ 	.word	0x000015c0
        /*032c*/ 	.word	0x00000002
        /*0330*/ 	.word	0x00000100
        /*0334*/ 	.short	0x010a
        /*0336*/ 	.byte	0xff
	.zero		1


	//   ....[35]....
        /*0338*/ 	.word	0x000015f0
        /*033c*/ 	.word	0x00000002
        /*0340*/ 	.word	0x000000f0
        /*0344*/ 	.short	0x0101
        /*0346*/ 	.byte	0xff
	.zero		1


	//   ....[36]....
        /*0348*/ 	.word	0x000016c0
        /*034c*/ 	.word	0x000000ff
        /*0350*/ 	.word	0x00000020
        /*0354*/ 	.short	0x010a
        /*0356*/ 	.byte	0x08
	.zero		1


	//   ....[37]....
        /*0358*/ 	.word	0x00001770
        /*035c*/ 	.word	0x000000ff
        /*0360*/ 	.word	0x00000020
        /*0364*/ 	.short	0x010a
        /*0366*/ 	.byte	0x21
	.zero		1


	//   ....[38]....
        /*0368*/ 	.word	0x000018d0
        /*036c*/ 	.word	0x000000ff
        /*0370*/ 	.word	0x00000020
        /*0374*/ 	.short	0x010a
        /*0376*/ 	.byte	0x08
	.zero		1


	//   ....[39]....
        /*0378*/ 	.word	0x00001a10
        /*037c*/ 	.word	0x000000ff
        /*0380*/ 	.word	0x00000088
        /*0384*/ 	.short	0x0101
        /*0386*/ 	.byte	0x04
	.zero		1


	//   ....[40]....
        /*0388*/ 	.word	0x00001a30
        /*038c*/ 	.word	0x000000ff
        /*0390*/ 	.word	0x00000020
        /*0394*/ 	.short	0x010a
        /*0396*/ 	.byte	0x08
	.zero		1


	//   ....[41]....
        /*0398*/ 	.word	0x00001ac0
        /*039c*/ 	.word	0x000000ff
        /*03a0*/ 	.word	0x00000020
        /*03a4*/ 	.short	0x010a
        /*03a6*/ 	.byte	0x19
	.zero		1


	//   ....[42]....
        /*03a8*/ 	.word	0x00001c20
        /*03ac*/ 	.word	0x000000ff
        /*03b0*/ 	.word	0x00000020
        /*03b4*/ 	.short	0x010a
        /*03b6*/ 	.byte	0x08
	.zero		1


	//   ....[43]....
        /*03b8*/ 	.word	0x00001d90
        /*03bc*/ 	.word	0x00000002
        /*03c0*/ 	.word	0x00000090
        /*03c4*/ 	.short	0x010a
        /*03c6*/ 	.byte	0xff
	.zero		1


	//   ....[44]....
        /*03c8*/ 	.word	0x00001e50
        /*03cc*/ 	.word	0x00000002
        /*03d0*/ 	.word	0x00000000
        /*03d4*/ 	.short	0x0101
        /*03d6*/ 	.byte	0xff
	.zero		1


	//   ....[45]....
        /*03d8*/ 	.word	0x000023b0
        /*03dc*/ 	.word	0x000000ff
        /*03e0*/ 	.word	0x00000000
        /*03e4*/ 	.short	0x010a
        /*03e6*/ 	.byte	0x05
	.zero		1


	//   ....[46]....
        /*03e8*/ 	.word	0x00002440
        /*03ec*/ 	.word	0x000000ff
        /*03f0*/ 	.word	0x00000000
        /*03f4*/ 	.short	0x010a
        /*03f6*/ 	.byte	0x05
	.zero		1


	//   ....[47]....
        /*03f8*/ 	.word	0x000024d0
        /*03fc*/ 	.word	0x000000ff
        /*0400*/ 	.word	0x00000000
        /*0404*/ 	.short	0x010a
        /*0406*/ 	.byte	0x05
	.zero		1


	//   ....[48]....
        /*0408*/ 	.word	0x00002570
        /*040c*/ 	.word	0x00000000
        /*0410*/ 	.word	0x00000000
        /*0414*/ 	.short	0x010a
        /*0416*/ 	.byte	0xff
	.zero		1


	//   ....[49]....
        /*0418*/ 	.word	0x00002690
        /*041c*/ 	.word	0x00000000
        /*0420*/ 	.word	0x000000f0
        /*0424*/ 	.short	0x010a
        /*0426*/ 	.byte	0xff
	.zero		1


	//   ....[50]....
        /*0428*/ 	.word	0x00002700
        /*042c*/ 	.word	0x00000000
        /*0430*/ 	.word	0x00000000
        /*0434*/ 	.short	0x0101
        /*0436*/ 	.byte	0xff
	.zero		1


	//   ....[51]....
        /*0438*/ 	.word	0x00002720
        /*043c*/ 	.word	0x000000ff
        /*0440*/ 	.word	0x000000a0
        /*0444*/ 	.short	0x010a
        /*0446*/ 	.byte	0x05
	.zero		1


	//   ....[52]....
        /*0448*/ 	.word	0x00002840
        /*044c*/ 	.word	0x00000000
        /*0450*/ 	.word	0x00000090
        /*0454*/ 	.short	0x010a
        /*0456*/ 	.byte	0xff
	.zero		1


	//   ....[53]....
        /*0458*/ 	.word	0x00002940
        /*045c*/ 	.word	0x00000000
        /*0460*/ 	.word	0x00000000
        /*0464*/ 	.short	0x0101
        /*0466*/ 	.byte	0xff
	.zero		1


	//   ....[54]....
        /*0468*/ 	.word	0x000029d0
        /*046c*/ 	.word	0x000000ff
        /*0470*/ 	.word	0x000000a0
        /*0474*/ 	.short	0x0106
        /*0476*/ 	.byte	0x05
	.zero		1


	//   ....[55]....
        /*0478*/ 	.word	0x000029f0
        /*047c*/ 	.word	0x000000ff
        /*0480*/ 	.word	0x000000a0
        /*0484*/ 	.short	0x010a
        /*0486*/ 	.byte	0x05
	.zero		1


	//   ....[56]....
        /*0488*/ 	.word	0x00002a80
        /*048c*/ 	.word	0x000000ff
        /*0490*/ 	.word	0x000000a0
        /*0494*/ 	.short	0x0106
        /*0496*/ 	.byte	0x04
	.zero		1


	//   ....[57]....
        /*0498*/ 	.word	0x00002ac0
        /*049c*/ 	.word	0x00000000
        /*04a0*/ 	.word	0x000000a0
        /*04a4*/ 	.short	0x010a
        /*04a6*/ 	.byte	0xff
	.zero		1


	//   ....[58]....
        /*04a8*/ 	.word	0x00003000
        /*04ac*/ 	.word	0x00000000
        /*04b0*/ 	.word	0x00000090
        /*04b4*/ 	.short	0x010a
        /*04b6*/ 	.byte	0xff
	.zero		1


	//   ....[59]....
        /*04b8*/ 	.word	0x00003110
        /*04bc*/ 	.word	0x00000003
        /*04c0*/ 	.word	0x00000000
        /*04c4*/ 	.short	0x0101
        /*04c6*/ 	.byte	0xff
	.zero		1


	//   ....[60]....
        /*04c8*/ 	.word	0x00003120
        /*04cc*/ 	.word	0x000000ff
        /*04d0*/ 	.word	0x00000000
        /*04d4*/ 	.short	0x010a
        /*04d6*/ 	.byte	0x06
	.zero		1


	//   ....[61]....
        /*04d8*/ 	.word	0x00003140
        /*04dc*/ 	.word	0x000000ff
        /*04e0*/ 	.word	0x000000d0
        /*04e4*/ 	.short	0x010a
        /*04e6*/ 	.byte	0x07
	.zero		1


	//   ....[62]....
        /*04e8*/ 	.word	0x00003210
        /*04ec*/ 	.word	0x000000ff
        /*04f0*/ 	.word	0x00000000
        /*04f4*/ 	.short	0x010a
        /*04f6*/ 	.byte	0x06
	.zero		1


	//   ....[63]....
        /*04f8*/ 	.word	0x00003340
        /*04fc*/ 	.word	0x000000ff
        /*0500*/ 	.word	0x00000000
        /*0504*/ 	.short	0x010a
        /*0506*/ 	.byte	0x1a
	.zero		1


	//   ....[64]....
        /*0508*/ 	.word	0x000035e0
        /*050c*/ 	.word	0x000000ff
        /*0510*/ 	.word	0x00000000
        /*0514*/ 	.short	0x010a
        /*0516*/ 	.byte	0x06
	.zero		1


	//   ....[65]....
        /*0518*/ 	.word	0x00003670
        /*051c*/ 	.word	0x000000ff
        /*0520*/ 	.word	0x00000000
        /*0524*/ 	.short	0x010a
        /*0526*/ 	.byte	0x06
	.zero		1


	//   ....[66]....
        /*0528*/ 	.word	0x00003700
        /*052c*/ 	.word	0x000000ff
        /*0530*/ 	.word	0x00000000
        /*0534*/ 	.short	0x010a
        /*0536*/ 	.byte	0x06
	.zero		1


	//   ....[67]....
        /*0538*/ 	.word	0x00003790
        /*053c*/ 	.word	0x000000ff
        /*0540*/ 	.word	0x00000000
        /*0544*/ 	.short	0x010a
        /*0546*/ 	.byte	0x07
	.zero		1


	//   ....[68]....
        /*0548*/ 	.word	0x00003c10
        /*054c*/ 	.word	0x00000000
        /*0550*/ 	.word	0x00000090
        /*0554*/ 	.short	0x010a
        /*0556*/ 	.byte	0xff
	.zero		1


	//   ....[69]....
        /*0558*/ 	.word	0x00003cd0
        /*055c*/ 	.word	0x00000000
        /*0560*/ 	.word	0x00000000
        /*0564*/ 	.short	0x0101
        /*0566*/ 	.byte	0xff
	.zero		1


	//   ....[70]....
        /*0568*/ 	.word	0x00003ff0
        /*056c*/ 	.word	0x000000ff
        /*0570*/ 	.word	0x00000088
        /*0574*/ 	.short	0x010a
        /*0576*/ 	.byte	0x07
	.zero		1


	//   ....[71]....
        /*0578*/ 	.word	0x000041e0
        /*057c*/ 	.word	0x000000ff
        /*0580*/ 	.word	0x00000060
        /*0584*/ 	.short	0x010a
        /*0586*/ 	.byte	0x07
	.zero		1


	//   ....[72]....
        /*0588*/ 	.word	0x00004350
        /*058c*/ 	.word	0x000000ff
        /*0590*/ 	.word	0x00000040
        /*0594*/ 	.short	0x010b
        /*0596*/ 	.byte	0x07
	.zero		1


	//   ....[73]....
        /*0598*/ 	.word	0x00004360
        /*059c*/ 	.word	0x000000ff
        /*05a0*/ 	.word	0x00000000
        /*05a4*/ 	.short	0x0101
        /*05a6*/ 	.byte	0x08
	.zero		1


	//   ....[74]....
        /*05a8*/ 	.word	0x00004370
        /*05ac*/ 	.word	0x000000ff
        /*05b0*/ 	.word	0x00000068
        /*05b4*/ 	.short	0x010a
        /*05b6*/ 	.byte	0x07
	.zero		1


	//   ....[75]....
        /*05b8*/ 	.word	0x000044c0
        /*05bc*/ 	.word	0x000000ff
        /*05c0*/ 	.word	0x00000048
        /*05c4*/ 	.short	0x010b
        /*05c6*/ 	.byte	0x07
	.zero		1


	//   ....[76]....
        /*05c8*/ 	.word	0x000044d0
        /*05cc*/ 	.word	0x000000ff
        /*05d0*/ 	.word	0x00000000
        /*05d4*/ 	.short	0x0101
        /*05d6*/ 	.byte	0x08
	.zero		1


	//   ....[77]....
        /*05d8*/ 	.word	0x000044e0
        /*05dc*/ 	.word	0x000000ff
        /*05e0*/ 	.word	0x00000070
        /*05e4*/ 	.short	0x010a
        /*05e6*/ 	.byte	0x07
	.zero		1


	//   ....[78]....
        /*05e8*/ 	.word	0x00004660
        /*05ec*/ 	.word	0x000000ff
        /*05f0*/ 	.word	0x00000050
        /*05f4*/ 	.short	0x010b
        /*05f6*/ 	.byte	0x07
	.zero		1


	//   ....[79]....
        /*05f8*/ 	.word	0x000046a0
        /*05fc*/ 	.word	0x000000ff
        /*0600*/ 	.word	0x00000000
        /*0604*/ 	.short	0x0101
        /*0606*/ 	.byte	0x08
	.zero		1


	//   ....[80]....
        /*0608*/ 	.word	0x000046e0
        /*060c*/ 	.word	0x000000ff
        /*0610*/ 	.word	0x00000078
        /*0614*/ 	.short	0x010a
        /*0616*/ 	.byte	0x07
	.zero		1


	//   ....[81]....
        /*0618*/ 	.word	0x00004920
        /*061c*/ 	.word	0x000000ff
        /*0620*/ 	.word	0x00000058
        /*0624*/ 	.short	0x010b
        /*0626*/ 	.byte	0x07
	.zero		1


	//   ....[82]....
        /*0628*/ 	.word	0x00004940
        /*062c*/ 	.word	0x000000ff
        /*0630*/ 	.word	0x00000000
        /*0634*/ 	.short	0x0101
        /*0636*/ 	.byte	0x0d
	.zero		1


	//   ....[83]....
        /*0638*/ 	.word	0x00004970
        /*063c*/ 	.word	0x000000ff
        /*0640*/ 	.word	0x00000060
        /*0644*/ 	.short	0x010a
        /*0646*/ 	.byte	0x07
	.zero		1


	//   ....[84]....
        /*0648*/ 	.word	0x00004990
        /*064c*/ 	.word	0x000000ff
        /*0650*/ 	.word	0x00000068
        /*0654*/ 	.short	0x010a
        /*0656*/ 	.byte	0x07
	.zero		1


	//   ....[85]....
        /*0658*/ 	.word	0x000049b0
        /*065c*/ 	.word	0x000000ff
        /*0660*/ 	.word	0x00000070
        /*0664*/ 	.short	0x010a
        /*0666*/ 	.byte	0x07
	.zero		1


	//   ....[86]....
        /*0668*/ 	.word	0x000049f0
        /*066c*/ 	.word	0x00000000
        /*0670*/ 	.word	0x00000078
        /*0674*/ 	.short	0x010a
        /*0676*/ 	.byte	0xff
	.zero		1


	//   ....[87]....
        /*0678*/ 	.word	0x00004d20
        /*067c*/ 	.word	0x00000000
        /*0680*/ 	.word	0x00000090
        /*0684*/ 	.short	0x010a
        /*0686*/ 	.byte	0xff
	.zero		1


	//   ....[88]....
        /*0688*/ 	.word	0x00004e30
        /*068c*/ 	.word	0x00000000
        /*0690*/ 	.word	0x00000000
        /*0694*/ 	.short	0x0101
        /*0696*/ 	.byte	0xff
	.zero		1


	//   ....[89]....
        /*0698*/ 	.word	0x00005880
        /*069c*/ 	.word	0x000000ff
        /*06a0*/ 	.word	0x00000040
        /*06a4*/ 	.short	0x010a
        /*06a6*/ 	.byte	0x30
	.zero		1


	//   ....[90]....
        /*06a8*/ 	.word	0x000058c0
        /*06ac*/ 	.word	0x00000040
        /*06b0*/ 	.word	0x000000b0
        /*06b4*/ 	.short	0x010a
        /*06b6*/ 	.byte	0xff
	.zero		1


	//   ....[91]....
        /*06b8*/ 	.word	0x000059b0
        /*06bc*/ 	.word	0x000000ff
        /*06c0*/ 	.word	0x00000040
        /*06c4*/ 	.short	0x010a
        /*06c6*/ 	.byte	0x30
	.zero		1


	//   ....[92]....
        /*06c8*/ 	.word	0x00005aa0
        /*06cc*/ 	.word	0x00000040
        /*06d0*/ 	.word	0x000000b0
        /*06d4*/ 	.short	0x010a
        /*06d6*/ 	.byte	0xff
	.zero		1


	//   ....[93]....
        /*06d8*/ 	.word	0x00006570
        /*06dc*/ 	.word	0x00000000
        /*06e0*/ 	.word	0x00000000
        /*06e4*/ 	.short	0x0101
        /*06e6*/ 	.byte	0xff
	.zero		1


	//   ....[94]....
        /*06e8*/ 	.word	0x00006580
        /*06ec*/ 	.word	0x00000002
        /*06f0*/ 	.word	0x00000040
        /*06f4*/ 	.short	0x010a
        /*06f6*/ 	.byte	0xff
	.zero		1


	//   ....[95]....
        /*06f8*/ 	.word	0x00006660
        /*06fc*/ 	.word	0x00000002
        /*0700*/ 	.word	0x00000040
        /*0704*/ 	.short	0x010a
        /*0706*/ 	.byte	0xff
	.zero		1


	//   ....[96]....
        /*0708*/ 	.word	0x000071c0
        /*070c*/ 	.word	0x00000048
        /*0710*/ 	.word	0x00000000
        /*0714*/ 	.short	0x0101
        /*0716*/ 	.byte	0xff
	.zero		1


	//   ....[97]....
        /*0718*/ 	.word	0x000071e0
        /*071c*/ 	.word	0x00000000
        /*0720*/ 	.word	0x00000040
        /*0724*/ 	.short	0x010a
        /*0726*/ 	.byte	0xff
	.zero		1


	//   ....[98]....
        /*0728*/ 	.word	0x000072b0
        /*072c*/ 	.word	0x00000000
        /*0730*/ 	.word	0x00000040
        /*0734*/ 	.short	0x010a
        /*0736*/ 	.byte	0xff
	.zero		1


	//   ....[99]....
        /*0738*/ 	.word	0x00007e10
        /*073c*/ 	.word	0x00000048
        /*0740*/ 	.word	0x00000000
        /*0744*/ 	.short	0x0101
        /*0746*/ 	.byte	0xff
	.zero		1


	//   ....[100]....
        /*0748*/ 	.word	0x00007e30
        /*074c*/ 	.word	0x00000000
        /*0750*/ 	.word	0x00000040
        /*0754*/ 	.short	0x010a
        /*0756*/ 	.byte	0xff
	.zero		1


	//   ....[101]....
        /*0758*/ 	.word	0x00007f00
        /*075c*/ 	.word	0x00000000
        /*0760*/ 	.word	0x00000040
        /*0764*/ 	.short	0x010a
        /*0766*/ 	.byte	0xff
	.zero		1


	//   ....[102]....
        /*0768*/ 	.word	0x00008240
        /*076c*/ 	.word	0x000000ff
        /*0770*/ 	.word	0x00000000
        /*0774*/ 	.short	0x0101
        /*0776*/ 	.byte	0x05
	.zero		1


	//   ....[103]....
        /*0778*/ 	.word	0x00008ac0
        /*077c*/ 	.word	0x00000000
        /*0780*/ 	.word	0x00000000
        /*0784*/ 	.short	0x0101
        /*0786*/ 	.byte	0xff
	.zero		1


	//   ....[104]....
        /*0788*/ 	.word	0x00008d30
        /*078c*/ 	.word	0x000000ff
        /*0790*/ 	.word	0x00000000
        /*0794*/ 	.short	0x0101
        /*0796*/ 	.byte	0x04
	.zero		1


	//   ....[105]....
        /*0798*/ 	.word	0x00008d50
        /*079c*/ 	.word	0x00000002
        /*07a0*/ 	.word	0x00000100
        /*07a4*/ 	.short	0x010a
        /*07a6*/ 	.byte	0xff
	.zero		1


	//   ....[106]....
        /*07a8*/ 	.word	0x00008db0
        /*07ac*/ 	.word	0x00000002
        /*07b0*/ 	.word	0x00000020
        /*07b4*/ 	.short	0x010a
        /*07b6*/ 	.byte	0xff
	.zero		1


	//   ....[107]....
        /*07b8*/ 	.word	0x00008e10
        /*07bc*/ 	.word	0x00000002
        /*07c0*/ 	.word	0x00000020
        /*07c4*/ 	.short	0x010a
        /*07c6*/ 	.byte	0xff
	.zero		1


	//   ....[108]....
        /*07c8*/ 	.word	0x00008e60
        /*07cc*/ 	.word	0x00000002
        /*07d0*/ 	.word	0x00000090
        /*07d4*/ 	.short	0x010a
        /*07d6*/ 	.byte	0xff
	.zero		1


	//   ....[109]....
        /*07d8*/ 	.word	0x00008ec0
        /*07dc*/ 	.word	0x00000000
        /*07e0*/ 	.word	0x00000000
        /*07e4*/ 	.short	0x010a
        /*07e6*/ 	.byte	0xff
	.zero		1


	//   ....[110]....
        /*07e8*/ 	.word	0x00008f20
        /*07ec*/ 	.word	0x00000000
        /*07f0*/ 	.word	0x00000000
        /*07f4*/ 	.short	0x010a
        /*07f6*/ 	.byte	0xff
	.zero		1


	//   ....[111]....
        /*07f8*/ 	.word	0x00008f80
        /*07fc*/ 	.word	0x00000000
        /*0800*/ 	.word	0x00000000
        /*0804*/ 	.short	0x010a
        /*0806*/ 	.byte	0xff
	.zero		1


	//   ....[112]....
        /*0808*/ 	.word	0x00008fd0
        /*080c*/ 	.word	0x00000000
        /*0810*/ 	.word	0x000000f0
        /*0814*/ 	.short	0x010a
        /*0816*/ 	.byte	0xff
	.zero		1


	//   ....[113]....
        /*0818*/ 	.word	0x00009030
        /*081c*/ 	.word	0x00000000
        /*0820*/ 	.word	0x000000a0
        /*0824*/ 	.short	0x010a
        /*0826*/ 	.byte	0xff
	.zero		1


	//   ....[114]....
        /*0828*/ 	.word	0x00009080
        /*082c*/ 	.word	0x00000000
        /*0830*/ 	.word	0x00000090
        /*0834*/ 	.short	0x010a
        /*0836*/ 	.byte	0xff
	.zero		1


	//   ....[115]....
        /*0838*/ 	.word	0x000090e0
        /*083c*/ 	.word	0x00000000
        /*0840*/ 	.word	0x000000a0
        /*0844*/ 	.short	0x010a
        /*0846*/ 	.byte	0xff
	.zero		1


	//   ....[116]....
        /*0848*/ 	.word	0x00009130
        /*084c*/ 	.word	0x00000000
        /*0850*/ 	.word	0x00000090
        /*0854*/ 	.short	0x010a
        /*0856*/ 	.byte	0xff
	.zero		1


	//   ....[117]....
        /*0858*/ 	.word	0x00009190
        /*085c*/ 	.word	0x00000002
        /*0860*/ 	.word	0x000000d0
        /*0864*/ 	.short	0x010a
        /*0866*/ 	.byte	0xff
	.zero		1


	//   ....[118]....
        /*0868*/ 	.word	0x000091f0
        /*086c*/ 	.word	0x00000000
        /*0870*/ 	.word	0x00000000
        /*0874*/ 	.short	0x010a
        /*0876*/ 	.byte	0xff
	.zero		1


	//   ....[119]....
        /*0878*/ 	.word	0x00009250
        /*087c*/ 	.word	0x00000000
        /*0880*/ 	.word	0x00000000
        /*0884*/ 	.short	0x010a
        /*0886*/ 	.byte	0xff
	.zero		1


	//   ....[120]....
        /*0888*/ 	.word	0x000092b0
        /*088c*/ 	.word	0x00000000
        /*0890*/ 	.word	0x00000000
        /*0894*/ 	.short	0x010a
        /*0896*/ 	.byte	0xff
	.zero		1


	//   ....[121]....
        /*0898*/ 	.word	0x00009310
        /*089c*/ 	.word	0x00000000
        /*08a0*/ 	.word	0x00000000
        /*08a4*/ 	.short	0x010a
        /*08a6*/ 	.byte	0xff
	.zero		1


	//   ....[122]....
        /*08a8*/ 	.word	0x00009370
        /*08ac*/ 	.word	0x00000000
        /*08b0*/ 	.word	0x00000000
        /*08b4*/ 	.short	0x010a
        /*08b6*/ 	.byte	0xff
	.zero		1


	//   ....[123]....
        /*08b8*/ 	.word	0x000093c0
        /*08bc*/ 	.word	0x00000000
        /*08c0*/ 	.word	0x00000090
        /*08c4*/ 	.short	0x010a
        /*08c6*/ 	.byte	0xff
	.zero		1


	//   ....[124]....
        /*08c8*/ 	.word	0x00009420
        /*08cc*/ 	.word	0x00000000
        /*08d0*/ 	.word	0x00000088
        /*08d4*/ 	.short	0x010a
        /*08d6*/ 	.byte	0xff
	.zero		1


	//   ....[125]....
        /*08d8*/ 	.word	0x00009480
        /*08dc*/ 	.word	0x00000000
        /*08e0*/ 	.word	0x00000060
        /*08e4*/ 	.short	0x010a
        /*08e6*/ 	.byte	0xff
	.zero		1


	//   ....[126]....
        /*08e8*/ 	.word	0x000094e0
        /*08ec*/ 	.word	0x00000000
        /*08f0*/ 	.word	0x00000068
        /*08f4*/ 	.short	0x010a
        /*08f6*/ 	.byte	0xff
	.zero		1


	//   ....[127]....
        /*08f8*/ 	.word	0x00009540
        /*08fc*/ 	.word	0x00000000
        /*0900*/ 	.word	0x00000070
        /*0904*/ 	.short	0x010a
        /*0906*/ 	.byte	0xff
	.zero		1


	//   ....[128]....
        /*0908*/ 	.word	0x000095a0
        /*090c*/ 	.word	0x00000000
        /*0910*/ 	.word	0x00000078
        /*0914*/ 	.short	0x010a
        /*0916*/ 	.byte	0xff
	.zero		1


	//   ....[129]....
        /*0918*/ 	.word	0x00009600
        /*091c*/ 	.word	0x00000000
        /*0920*/ 	.word	0x00000060
        /*0924*/ 	.short	0x010a
        /*0926*/ 	.byte	0xff
	.zero		1


	//   ....[130]....
        /*0928*/ 	.word	0x00009660
        /*092c*/ 	.word	0x00000000
        /*0930*/ 	.word	0x00000068
        /*0934*/ 	.short	0x010a
        /*0936*/ 	.byte	0xff
	.zero		1


	//   ....[131]....
        /*0938*/ 	.word	0x000096c0
        /*093c*/ 	.word	0x00000000
        /*0940*/ 	.word	0x00000070
        /*0944*/ 	.short	0x010a
        /*0946*/ 	.byte	0xff
	.zero		1


	//   ....[132]....
        /*0948*/ 	.word	0x00009710
        /*094c*/ 	.word	0x00000000
        /*0950*/ 	.word	0x00000090
        /*0954*/ 	.short	0x010a
        /*0956*/ 	.byte	0xff
	.zero		1


	//   ....[133]....
        /*0958*/ 	.word	0x00009770
        /*095c*/ 	.word	0x00000002
        /*0960*/ 	.word	0x00000040
        /*0964*/ 	.short	0x010a
        /*0966*/ 	.byte	0xff
	.zero		1


	//   ....[134]....
        /*0968*/ 	.word	0x000097c0
        /*096c*/ 	.word	0x00000040
        /*0970*/ 	.word	0x000000b0
        /*0974*/ 	.short	0x010a
        /*0976*/ 	.byte	0xff
	.zero		1


	//   ....[135]....
        /*0978*/ 	.word	0x00009810
        /*097c*/ 	.word	0x00000002
        /*0980*/ 	.word	0x00000040
        /*0984*/ 	.short	0x010a
        /*0986*/ 	.byte	0xff
	.zero		1


	//   ....[136]....
        /*0988*/ 	.word	0x00009860
        /*098c*/ 	.word	0x00000000
        /*0990*/ 	.word	0x00000040
        /*0994*/ 	.short	0x010a
        /*0996*/ 	.byte	0xff
	.zero		1


	//   ....[137]....
        /*0998*/ 	.word	0x000098b0
        /*099c*/ 	.word	0x00000000
        /*09a0*/ 	.word	0x00000040
        /*09a4*/ 	.short	0x010a
        /*09a6*/ 	.byte	0xff
	.zero		1


	//----- nvinfo : EIATTR_NUM_MBARRIERS
	.align		4
.L_47:
        /*09a8*/ 	.byte	0x03, 0x38
        /*09aa*/ 	.short	0x0022


	//----- nvinfo : EIATTR_EXIT_INSTR_OFFSETS
	.align		4
        /*09ac*/ 	.byte	0x04, 0x1c
        /*09ae*/ 	.short	(.L_49 - .L_48)


	//   ....[0]....
.L_48:
        /*09b0*/ 	.word	0x000025a0


	//   ....[1]....
        /*09b4*/ 	.word	0x00002a90


	//   ....[2]....
        /*09b8*/ 	.word	0x00002af0


	//   ....[3]....
        /*09bc*/ 	.word	0x000039f0


	//   ....[4]....
        /*09c0*/ 	.word	0x00004a20


	//   ....[5]....
        /*09c4*/ 	.word	0x00004a60


	//   ....[6]....
        /*09c8*/ 	.word	0x00008c20


	//   ....[7]....
        /*09cc*/ 	.word	0x00008ca0


	//   ....[8]....
        /*09d0*/ 	.word	0x00008cd0


	//   ....[9]....
        /*09d4*/ 	.word	0x00008d40


	//----- nvinfo : EIATTR_MAX_THREADS
	.align		4
.L_49:
        /*09d8*/ 	.byte	0x04, 0x05
        /*09da*/ 	.short	(.L_51 - .L_50)
.L_50:
        /*09dc*/ 	.word	0x00000100
        /*09e0*/ 	.word	0x00000001
        /*09e4*/ 	.word	0x00000001


	//----- nvinfo : EIATTR_CRS_STACK_SIZE
	.align		4
.L_51:
        /*09e8*/ 	.byte	0x04, 0x1e
        /*09ea*/ 	.short	(.L_53 - .L_52)
.L_52:
        /*09ec*/ 	.word	0x00000000


	//----- nvinfo : EIATTR_CBANK_PARAM_SIZE
	.align		4
.L_53:
        /*09f0*/ 	.byte	0x03, 0x19
        /*09f2*/ 	.short	0x0800


	//----- nvinfo : EIATTR_PARAM_CBANK
	.align		4
        /*09f4*/ 	.byte	0x04, 0x0a
        /*09f6*/ 	.short	(.L_55 - .L_54)
	.align		4
.L_54:
        /*09f8*/ 	.word	index@(.nv.constant0._ZN7cutlass13device_kernelINS_4gemm6kernel13GemmUniversalIN4cute5tupleIJiiiiEEENS1_10collective13CollectiveMmaINS1_35MainloopSm100TmaUmmaWarpSpecializedILi4ELi2ELi4ENS5_IJNS4_1CILi1EEESB_SB_EEEEENS5_IJNSA_ILi128EEESE_NSA_ILi64EEEEEENS_6half_tENS5_IJSB_llEEESH_NS5_IJlSB_lEEENS4_8TiledMMAINS4_8MMA_AtomIJNS4_20SM100_MMA_F16BF16_SSISH_SH_fLi128ELi128ELNS4_4UMMA5MajorE1ELSO_0ELNSN_7ScaleInE0ELSP_0EEEEEENS4_6LayoutISC_NS5_IJNSA_ILi0EEEST_ST_EEEEENS5_IJNS4_10UnderscoreESW_SW_EEEEENS4_13SM90_TMA_LOADENS4_14ComposedLayoutINS4_7SwizzleILi3ELi4ELi3EEENS4_18smem_ptr_flag_bitsILi16EEENSS_INS5_IJSF_NSA_ILi8EEEEEENS5_IJSB_SF_EEEEEEEvNS4_8identityESZ_NS10_IS12_S14_NSS_INS5_IJS15_SF_EEENS5_IJSF_SB_EEEEEEEvS1A_EENS_8epilogue10collective18CollectiveEpilogueINS1G_23Sm100TmaWarpSpecializedILi4ELi2ELi32ELb1ELb0EEEJSG_NS5_IJNSS_ISE_SB_EENSS_INSA_ILi32EEESB_EEEEESH_SJ_SH_SJ_NS1G_6fusion15FusionCallbacksIS1K_NS1P_17LinearCombinationISH_fSH_fLNS_15FloatRoundStyleE2EEESG_S1O_JEEENS4_5SM1004TMEM4LOAD26SM100_TMEM_LOAD_32dp32b32xESZ_NS10_INS11_ILi2ELi4ELi3EEES14_NSS_INS5_IJS15_S1M_EEENS5_IJS1M_SB_EEEEEEENS4_39AutoVectorizingCopyWithAssumedAlignmentILi128EEENS4_14SM90_TMA_STOREES23_S25_S25_EEEvvEEEEvNT_6ParamsE)
        /*09fc*/ 	.short	0x0380
        /*09fe*/ 	.short	0x0800


	//----- nvinfo : EIATTR_SW_WAR
	.align		4
.L_55:
        /*0a00*/ 	.byte	0x04, 0x36
        /*0a02*/ 	.short	(.L_57 - .L_56)
.L_56:
        /*0a04*/ 	.word	0x00000008
.L_57:


//--------------------- .nv.callgraph             --------------------------
	.section	.nv.callgraph,"",@"SHT_CUDA_CALLGRAPH"
	.align	4
	.sectionentsize	8
	.align		4
        /*0000*/ 	.word	0x00000000
	.align		4
        /*0004*/ 	.word	0xffffffff
	.align		4
        /*0008*/ 	.word	index@(_ZN7cutlass13device_kernelINS_4gemm6kernel13GemmUniversalIN4cute5tupleIJiiiiEEENS1_10collective13CollectiveMmaINS1_35MainloopSm100TmaUmmaWarpSpecializedILi4ELi2ELi4ENS5_IJNS4_1CILi1EEESB_SB_EEEEENS5_IJNSA_ILi128EEESE_NSA_ILi64EEEEEENS_6half_tENS5_IJSB_llEEESH_NS5_IJlSB_lEEENS4_8TiledMMAINS4_8MMA_AtomIJNS4_20SM100_MMA_F16BF16_SSISH_SH_fLi128ELi128ELNS4_4UMMA5MajorE1ELSO_0ELNSN_7ScaleInE0ELSP_0EEEEEENS4_6LayoutISC_NS5_IJNSA_ILi0EEEST_ST_EEEEENS5_IJNS4_10UnderscoreESW_SW_EEEEENS4_13SM90_TMA_LOADENS4_14ComposedLayoutINS4_7SwizzleILi3ELi4ELi3EEENS4_18smem_ptr_flag_bitsILi16EEENSS_INS5_IJSF_NSA_ILi8EEEEEENS5_IJSB_SF_EEEEEEEvNS4_8identityESZ_NS10_IS12_S14_NSS_INS5_IJS15_SF_EEENS5_IJSF_SB_EEEEEEEvS1A_EENS_8epilogue10collective18CollectiveEpilogueINS1G_23Sm100TmaWarpSpecializedILi4ELi2ELi32ELb1ELb0EEEJSG_NS5_IJNSS_ISE_SB_EENSS_INSA_ILi32EEESB_EEEEESH_SJ_SH_SJ_NS1G_6fusion15FusionCallbacksIS1K_NS1P_17LinearCombinationISH_fSH_fLNS_15FloatRoundStyleE2EEESG_S1O_JEEENS4_5SM1004TMEM4LOAD26SM100_TMEM_LOAD_32dp32b32xESZ_NS10_INS11_ILi2ELi4ELi3EEES14_NSS_INS5_IJS15_S1M_EEENS5_IJS1M_SB_EEEEEEENS4_39AutoVectorizingCopyWithAssumedAlignmentILi128EEENS4_14SM90_TMA_STOREES23_S25_S25_EEEvvEEEEvNT_6ParamsE)
	.align		4
        /*000c*/ 	.word	index@(__assertfail)
	.align		4
        /*0010*/ 	.word	0x00000000
	.align		4
        /*0014*/ 	.word	0xfffffffe
	.align		4
        /*0018*/ 	.word	0x00000000
	.align		4
        /*001c*/ 	.word	0xfffffffd
	.align		4
        /*0020*/ 	.word	0x00000000
	.align		4
        /*0024*/ 	.word	0xfffffffc


//--------------------- .nv.constant4             --------------------------
	.section	.nv.constant4,"a",@progbits
	.align	8
	.align		8
.nv.constant4:
        /*0000*/ 	.dword	__assertfail
	.align		8
        /*0008*/ 	.dword	__unnamed_1
	.align		8
        /*0010*/ 	.dword	__unnamed_2
	.align		8
        /*0018*/ 	.dword	_ZN40_INTERNAL_47212604_4_k_cu_f77673ed_250274cuda3std3__45__cpo5beginE
	.align		8
        /*0020*/ 	.dword	_ZN40_INTERNAL_47212604_4_k_cu_f77673ed_250274cuda3std3__45__cpo3endE
	.align		8
        /*0028*/ 	.dword	_ZN40_INTERNAL_47212604_4_k_cu_f77673ed_250274cuda3std3__45__cpo6cbeginE
	.align		8
        /*0030*/ 	.dword	_ZN40_INTERNAL_47212604_4_k_cu_f77673ed_250274cuda3std3__45__cpo4cendE
	.align		8
        /*0038*/ 	.dword	_ZN40_INTERNAL_47212604_4_k_cu_f77673ed_250274cuda3std3__442_GLOBAL__N__47212604_4_k_cu_f77673ed_250276ignoreE
	.align		8
        /*0040*/ 	.dword	_ZN40_INTERNAL_47212604_4_k_cu_f77673ed_250274cuda3std3__419piecewise_constructE
	.align		8
        /*0048*/ 	.dword	_ZN40_INTERNAL_47212604_4_k_cu_f77673ed_250274cuda3std3__48in_placeE
	.align		8
        /*0050*/ 	.dword	_ZN40_INTERNAL_47212604_4_k_cu_f77673ed_250274cuda3std6ranges3__45__cpo4swapE
	.align		8
        /*0058*/ 	.dword	_ZN40_INTERNAL_47212604_4_k_cu_f77673ed_250274cuda3std6ranges3__45__cpo9iter_moveE
	.align		8
        /*0060*/ 	.dword	_ZN40_INTERNAL_47212604_4_k_cu_f77673ed_250274cute7productE
	.align		8
        /*0068*/ 	.dword	_ZN40_INTERNAL_47212604_4_k_cu_f77673ed_250274cute1_E
	.align		8
        /*0070*/ 	.dword	$str$25
	.align		8
        /*0078*/ 	.dword	$str$26
	.align		8
        /*0080*/ 	.dword	$str$27
	.align		8
        /*0088*/ 	.dword	$str$28


//--------------------- .text._ZN7cutlass13device_kernelINS_4gemm6kernel13GemmUniversalIN4cute5tupleIJiiiiEEENS1_10collective13CollectiveMmaINS1_35MainloopSm100TmaUmmaWarpSpecializedILi4ELi2ELi4ENS5_IJNS4_1CILi1EEESB_SB_EEEEENS5_IJNSA_ILi128EEESE_NSA_ILi64EEEEEENS_6half_tENS5_IJSB_llEEESH_NS5_IJlSB_lEEENS4_8TiledMMAINS4_8MMA_AtomIJNS4_20SM100_MMA_F16BF16_SSISH_SH_fLi128ELi128ELNS4_4UMMA5MajorE1ELSO_0ELNSN_7ScaleInE0ELSP_0EEEEEENS4_6LayoutISC_NS5_IJNSA_ILi0EEEST_ST_EEEEENS5_IJNS4_10UnderscoreESW_SW_EEEEENS4_13SM90_TMA_LOADENS4_14ComposedLayoutINS4_7SwizzleILi3ELi4ELi3EEENS4_18smem_ptr_flag_bitsILi16EEENSS_INS5_IJSF_NSA_ILi8EEEEEENS5_IJSB_SF_EEEEEEEvNS4_8identityESZ_NS10_IS12_S14_NSS_INS5_IJS15_SF_EEENS5_IJSF_SB_EEEEEEEvS1A_EENS_8epilogue10collective18CollectiveEpilogueINS1G_23Sm100TmaWarpSpecializedILi4ELi2ELi32ELb1ELb0EEEJSG_NS5_IJNSS_ISE_SB_EENSS_INSA_ILi32EEESB_EEEEESH_SJ_SH_SJ_NS1G_6fusion15FusionCallbacksIS1K_NS1P_17LinearCombinationISH_fSH_fLNS_15FloatRoundStyleE2EEESG_S1O_JEEENS4_5SM1004TMEM4LOAD26SM100_TMEM_LOAD_32dp32b32xESZ_NS10_INS11_ILi2ELi4ELi3EEES14_NSS_INS5_IJS15_S1M_EEENS5_IJS1M_SB_EEEEEEENS4_39AutoVectorizingCopyWithAssumedAlignmentILi128EEENS4_14SM90_TMA_STOREES23_S25_S25_EEEvvEEEEvNT_6ParamsE --------------------------
	.section	.text._ZN7cutlass13device_kernelINS_4gemm6kernel13GemmUniversalIN4cute5tupleIJiiiiEEENS1_10collective13CollectiveMmaINS1_35MainloopSm100TmaUmmaWarpSpecializedILi4ELi2ELi4ENS5_IJNS4_1CILi1EEESB_SB_EEEEENS5_IJNSA_ILi128EEESE_NSA_ILi64EEEEEENS_6half_tENS5_IJSB_llEEESH_NS5_IJlSB_lEEENS4_8TiledMMAINS4_8MMA_AtomIJNS4_20SM100_MMA_F16BF16_SSISH_SH_fLi128ELi128ELNS4_4UMMA5MajorE1ELSO_0ELNSN_7ScaleInE0ELSP_0EEEEEENS4_6LayoutISC_NS5_IJNSA_ILi0EEEST_ST_EEEEENS5_IJNS4_10UnderscoreESW_SW_EEEEENS4_13SM90_TMA_LOADENS4_14ComposedLayoutINS4_7SwizzleILi3ELi4ELi3EEENS4_18smem_ptr_flag_bitsILi16EEENSS_INS5_IJSF_NSA_ILi8EEEEEENS5_IJSB_SF_EEEEEEEvNS4_8identityESZ_NS10_IS12_S14_NSS_INS5_IJS15_SF_EEENS5_IJSF_SB_EEEEEEEvS1A_EENS_8epilogue10collective18CollectiveEpilogueINS1G_23Sm100TmaWarpSpecializedILi4ELi2ELi32ELb1ELb0EEEJSG_NS5_IJNSS_ISE_SB_EENSS_INSA_ILi32EEESB_EEEEESH_SJ_SH_SJ_NS1G_6fusion15FusionCallbacksIS1K_NS1P_17LinearCombinationISH_fSH_fLNS_15FloatRoundStyleE2EEESG_S1O_JEEENS4_5SM1004TMEM4LOAD26SM100_TMEM_LOAD_32dp32b32xESZ_NS10_INS11_ILi2ELi4ELi3EEES14_NSS_INS5_IJS15_S1M_EEENS5_IJS1M_SB_EEEEEEENS4_39AutoVectorizingCopyWithAssumedAlignmentILi128EEENS4_14SM90_TMA_STOREES23_S25_S25_EEEvvEEEEvNT_6ParamsE,"ax",@progbits
	.align	128
.text._ZN7cutlass13device_kernelINS_4gemm6kernel13GemmUniversalIN4cute5tupleIJiiiiEEENS1_10collective13CollectiveMmaINS1_35MainloopSm100TmaUmmaWarpSpecializedILi4ELi2ELi4ENS5_IJNS4_1CILi1EEESB_SB_EEEEENS5_IJNSA_ILi128EEESE_NSA_ILi64EEEEEENS_6half_tENS5_IJSB_llEEESH_NS5_IJlSB_lEEENS4_8TiledMMAINS4_8MMA_AtomIJNS4_20SM100_MMA_F16BF16_SSISH_SH_fLi128ELi128ELNS4_4UMMA5MajorE1ELSO_0ELNSN_7ScaleInE0ELSP_0EEEEEENS4_6LayoutISC_NS5_IJNSA_ILi0EEEST_ST_EEEEENS5_IJNS4_10UnderscoreESW_SW_EEEEENS4_13SM90_TMA_LOADENS4_14ComposedLayoutINS4_7SwizzleILi3ELi4ELi3EEENS4_18smem_ptr_flag_bitsILi16EEENSS_INS5_IJSF_NSA_ILi8EEEEEENS5_IJSB_SF_EEEEEEEvNS4_8identityESZ_NS10_IS12_S14_NSS_INS5_IJS15_SF_EEENS5_IJSF_SB_EEEEEEEvS1A_EENS_8epilogue10collective18CollectiveEpilogueINS1G_23Sm100TmaWarpSpecializedILi4ELi2ELi32ELb1ELb0EEEJSG_NS5_IJNSS_ISE_SB_EENSS_INSA_ILi32EEESB_EEEEESH_SJ_SH_SJ_NS1G_6fusion15FusionCallbacksIS1K_NS1P_17LinearCombinationISH_fSH_fLNS_15FloatRoundStyleE2EEESG_S1O_JEEENS4_5SM1004TMEM4LOAD26SM100_TMEM_LOAD_32dp32b32xESZ_NS10_INS11_ILi2ELi4ELi3EEES14_NSS_INS5_IJS15_S1M_EEENS5_IJS1M_SB_EEEEEEENS4_39AutoVectorizingCopyWithAssumedAlignmentILi128EEENS4_14SM90_TMA_STOREES23_S25_S25_EEEvvEEEEvNT_6ParamsE:
        .type           _ZN7cutlass13device_kernelINS_4gemm6kernel13GemmUniversalIN4cute5tupleIJiiiiEEENS1_10collective13CollectiveMmaINS1_35MainloopSm100TmaUmmaWarpSpecializedILi4ELi2ELi4ENS5_IJNS4_1CILi1EEESB_SB_EEEEENS5_IJNSA_ILi128EEESE_NSA_ILi64EEEEEENS_6half_tENS5_IJSB_llEEESH_NS5_IJlSB_lEEENS4_8TiledMMAINS4_8MMA_AtomIJNS4_20SM100_MMA_F16BF16_SSISH_SH_fLi128ELi128ELNS4_4UMMA5MajorE1ELSO_0ELNSN_7ScaleInE0ELSP_0EEEEEENS4_6LayoutISC_NS5_IJNSA_ILi0EEEST_ST_EEEEENS5_IJNS4_10UnderscoreESW_SW_EEEEENS4_13SM90_TMA_LOADENS4_14ComposedLayoutINS4_7SwizzleILi3ELi4ELi3EEENS4_18smem_ptr_flag_bitsILi16EEENSS_INS5_IJSF_NSA_ILi8EEEEEENS5_IJSB_SF_EEEEEEEvNS4_8identityESZ_NS10_IS12_S14_NSS_INS5_IJS15_SF_EEENS5_IJSF_SB_EEEEEEEvS1A_EENS_8epilogue10collective18CollectiveEpilogueINS1G_23Sm100TmaWarpSpecializedILi4ELi2ELi32ELb1ELb0EEEJSG_NS5_IJNSS_ISE_SB_EENSS_INSA_ILi32EEESB_EEEEESH_SJ_SH_SJ_NS1G_6fusion15FusionCallbacksIS1K_NS1P_17LinearCombinationISH_fSH_fLNS_15FloatRoundStyleE2EEESG_S1O_JEEENS4_5SM1004TMEM4LOAD26SM100_TMEM_LOAD_32dp32b32xESZ_NS10_INS11_ILi2ELi4ELi3EEES14_NSS_INS5_IJS15_S1M_EEENS5_IJS1M_SB_EEEEEEENS4_39AutoVectorizingCopyWithAssumedAlignmentILi128EEENS4_14SM90_TMA_STOREES23_S25_S25_EEEvvEEEEvNT_6ParamsE,@function
        .size           _ZN7cutlass13device_kernelINS_4gemm6kernel13GemmUniversalIN4cute5tupleIJiiiiEEENS1_10collective13CollectiveMmaINS1_35MainloopSm100TmaUmmaWarpSpecializedILi4ELi2ELi4ENS5_IJNS4_1CILi1EEESB_SB_EEEEENS5_IJNSA_ILi128EEESE_NSA_ILi64EEEEEENS_6half_tENS5_IJSB_llEEESH_NS5_IJlSB_lEEENS4_8TiledMMAINS4_8MMA_AtomIJNS4_20SM100_MMA_F16BF16_SSISH_SH_fLi128ELi128ELNS4_4UMMA5MajorE1ELSO_0ELNSN_7ScaleInE0ELSP_0EEEEEENS4_6LayoutISC_NS5_IJNSA_ILi0EEEST_ST_EEEEENS5_IJNS4_10UnderscoreESW_SW_EEEEENS4_13SM90_TMA_LOADENS4_14ComposedLayoutINS4_7SwizzleILi3ELi4ELi3EEENS4_18smem_ptr_flag_bitsILi16EEENSS_INS5_IJSF_NSA_ILi8EEEEEENS5_IJSB_SF_EEEEEEEvNS4_8identityESZ_NS10_IS12_S14_NSS_INS5_IJS15_SF_EEENS5_IJSF_SB_EEEEEEEvS1A_EENS_8epilogue10collective18CollectiveEpilogueINS1G_23Sm100TmaWarpSpecializedILi4ELi2ELi32ELb1ELb0EEEJSG_NS5_IJNSS_ISE_SB_EENSS_INSA_ILi32EEESB_EEEEESH_SJ_SH_SJ_NS1G_6fusion15FusionCallbacksIS1K_NS1P_17LinearCombinationISH_fSH_fLNS_15FloatRoundStyleE2EEESG_S1O_JEEENS4_5SM1004TMEM4LOAD26SM100_TMEM_LOAD_32dp32b32xESZ_NS10_INS11_ILi2ELi4ELi3EEES14_NSS_INS5_IJS15_S1M_EEENS5_IJS1M_SB_EEEEEEENS4_39AutoVectorizingCopyWithAssumedAlignmentILi128EEENS4_14SM90_TMA_STOREES23_S25_S25_EEEvvEEEEvNT_6ParamsE,(.L_x_176 - _ZN7cutlass13device_kernelINS_4gemm6kernel13GemmUniversalIN4cute5tupleIJiiiiEEENS1_10collective13CollectiveMmaINS1_35MainloopSm100TmaUmmaWarpSpecializedILi4ELi2ELi4ENS5_IJNS4_1CILi1EEESB_SB_EEEEENS5_IJNSA_ILi128EEESE_NSA_ILi64EEEEEENS_6half_tENS5_IJSB_llEEESH_NS5_IJlSB_lEEENS4_8TiledMMAINS4_8MMA_AtomIJNS4_20SM100_MMA_F16BF16_SSISH_SH_fLi128ELi128ELNS4_4UMMA5MajorE1ELSO_0ELNSN_7ScaleInE0ELSP_0EEEEEENS4_6LayoutISC_NS5_IJNSA_ILi0EEEST_ST_EEEEENS5_IJNS4_10UnderscoreESW_SW_EEEEENS4_13SM90_TMA_LOADENS4_14ComposedLayoutINS4_7SwizzleILi3ELi4ELi3EEENS4_18smem_ptr_flag_bitsILi16EEENSS_INS5_IJSF_NSA_ILi8EEEEEENS5_IJSB_SF_EEEEEEEvNS4_8identityESZ_NS10_IS12_S14_NSS_INS5_IJS15_SF_EEENS5_IJSF_SB_EEEEEEEvS1A_EENS_8epilogue10collective18CollectiveEpilogueINS1G_23Sm100TmaWarpSpecializedILi4ELi2ELi32ELb1ELb0EEEJSG_NS5_IJNSS_ISE_SB_EENSS_INSA_ILi32EEESB_EEEEESH_SJ_SH_SJ_NS1G_6fusion15FusionCallbacksIS1K_NS1P_17LinearCombinationISH_fSH_fLNS_15FloatRoundStyleE2EEESG_S1O_JEEENS4_5SM1004TMEM4LOAD26SM100_TMEM_LOAD_32dp32b32xESZ_NS10_INS11_ILi2ELi4ELi3EEES14_NSS_INS5_IJS15_S1M_EEENS5_IJS1M_SB_EEEEEEENS4_39AutoVectorizingCopyWithAssumedAlignmentILi128EEENS4_14SM90_TMA_STOREES23_S25_S25_EEEvvEEEEvNT_6ParamsE)
        .other          _ZN7cutlass13device_kernelINS_4gemm6kernel13GemmUniversalIN4cute5tupleIJiiiiEEENS1_10collective13CollectiveMmaINS1_35MainloopSm100TmaUmmaWarpSpecializedILi4ELi2ELi4ENS5_IJNS4_1CILi1EEESB_SB_EEEEENS5_IJNSA_ILi128EEESE_NSA_ILi64EEEEEENS_6half_tENS5_IJSB_llEEESH_NS5_IJlSB_lEEENS4_8TiledMMAINS4_8MMA_AtomIJNS4_20SM100_MMA_F16BF16_SSISH_SH_fLi128ELi128ELNS4_4UMMA5MajorE1ELSO_0ELNSN_7ScaleInE0ELSP_0EEEEEENS4_6LayoutISC_NS5_IJNSA_ILi0EEEST_ST_EEEEENS5_IJNS4_10UnderscoreESW_SW_EEEEENS4_13SM90_TMA_LOADENS4_14ComposedLayoutINS4_7SwizzleILi3ELi4ELi3EEENS4_18smem_ptr_flag_bitsILi16EEENSS_INS5_IJSF_NSA_ILi8EEEEEENS5_IJSB_SF_EEEEEEEvNS4_8identityESZ_NS10_IS12_S14_NSS_INS5_IJS15_SF_EEENS5_IJSF_SB_EEEEEEEvS1A_EENS_8epilogue10collective18CollectiveEpilogueINS1G_23Sm100TmaWarpSpecializedILi4ELi2ELi32ELb1ELb0EEEJSG_NS5_IJNSS_ISE_SB_EENSS_INSA_ILi32EEESB_EEEEESH_SJ_SH_SJ_NS1G_6fusion15FusionCallbacksIS1K_NS1P_17LinearCombinationISH_fSH_fLNS_15FloatRoundStyleE2EEESG_S1O_JEEENS4_5SM1004TMEM4LOAD26SM100_TMEM_LOAD_32dp32b32xESZ_NS10_INS11_ILi2ELi4ELi3EEES14_NSS_INS5_IJS15_S1M_EEENS5_IJS1M_SB_EEEEEEENS4_39AutoVectorizingCopyWithAssumedAlignmentILi128EEENS4_14SM90_TMA_STOREES23_S25_S25_EEEvvEEEEvNT_6ParamsE,@"STO_CUDA_ENTRY STV_DEFAULT"
_ZN7cutlass13device_kernelINS_4gemm6kernel13GemmUniversalIN4cute5tupleIJiiiiEEENS1_10collective13CollectiveMmaINS1_35MainloopSm100TmaUmmaWarpSpecializedILi4ELi2ELi4ENS5_IJNS4_1CILi1EEESB_SB_EEEEENS5_IJNSA_ILi128EEESE_NSA_ILi64EEEEEENS_6half_tENS5_IJSB_llEEESH_NS5_IJlSB_lEEENS4_8TiledMMAINS4_8MMA_AtomIJNS4_20SM100_MMA_F16BF16_SSISH_SH_fLi128ELi128ELNS4_4UMMA5MajorE1ELSO_0ELNSN_7ScaleInE0ELSP_0EEEEEENS4_6LayoutISC_NS5_IJNSA_ILi0EEEST_ST_EEEEENS5_IJNS4_10UnderscoreESW_SW_EEEEENS4_13SM90_TMA_LOADENS4_14ComposedLayoutINS4_7SwizzleILi3ELi4ELi3EEENS4_18smem_ptr_flag_bitsILi16EEENSS_INS5_IJSF_NSA_ILi8EEEEEENS5_IJSB_SF_EEEEEEEvNS4_8identityESZ_NS10_IS12_S14_NSS_INS5_IJS15_SF_EEENS5_IJSF_SB_EEEEEEEvS1A_EENS_8epilogue10collective18CollectiveEpilogueINS1G_23Sm100TmaWarpSpecializedILi4ELi2ELi32ELb1ELb0EEEJSG_NS5_IJNSS_ISE_SB_EENSS_INSA_ILi32EEESB_EEEEESH_SJ_SH_SJ_NS1G_6fusion15FusionCallbacksIS1K_NS1P_17LinearCombinationISH_fSH_fLNS_15FloatRoundStyleE2EEESG_S1O_JEEENS4_5SM1004TMEM4LOAD26SM100_TMEM_LOAD_32dp32b32xESZ_NS10_INS11_ILi2ELi4ELi3EEES14_NSS_INS5_IJS15_S1M_EEENS5_IJS1M_SB_EEEEEEENS4_39AutoVectorizingCopyWithAssumedAlignmentILi128EEENS4_14SM90_TMA_STOREES23_S25_S25_EEEvvEEEEvNT_6ParamsE:
[----:B------:R-:W1:Y:S01]  /*0000*/  LDC R1, c[0x0][0x37c] ;  /* 0x0000df00ff017b82 */ /* 0x000e620000000800 */
[----:B------:R-:W2:Y:S01]  /*0010*/  S2R R101, SR_TID.X ;  /* 0x0000000000657919 */ /* 0x000ea20000002100 */
[----:B------:R-:W3:Y:S01]  /*0020*/  LDCU.64 UR4, c[0x0][0x890] ;  /* 0x00011200ff0477ac */ /* 0x000ee20008000a00 */
[----:B------:R-:W-:Y:S02]  /*0030*/  PRMT R88, RZ, 0x7610, R88 ;  /* 0x00007610ff587816 */ /* 0x000fe40000000058 */
[----:B------:R-:W-:Y:S01]  /*0040*/  ELECT P5, URZ, PT ;  /* 0x0000000000ff782f */ /* 0x000fe200038a0000 */
[----:B------:R-:W4:Y:S01]  /*0050*/  LDCU.64 UR46, c[0x0][0x358] ;  /* 0x00006b00ff2e77ac */ /* 0x000f220008000a00 */
[----:B---3--:R-:W-:-:S04]  /*0060*/  UISETP.NE.U32.AND UP0, UPT, UR4, URZ, UPT ;  /* 0x000000ff0400728c */ /* 0x008fc8000bf05070 */
[----:B------:R-:W-:Y:S01]  /*0070*/  UISETP.NE.AND.EX UP0, UPT, UR5, URZ, UPT, UP0 ;  /* 0x000000ff0500728c */ /* 0x000fe2000bf05300 */
[----:B--2---:R-:W-:-:S05]  /*0080*/  SHF.R.U32.HI R92, RZ, 0x5, R101 ;  /* 0x00000005ff5c7819 */ /* 0x004fca0000011665 */
[----:B------:R-:W2:Y:S02]  /*0090*/  SHFL.IDX PT, R0, R92, RZ, 0x1f ;  /* 0x00001fff5c007589 */ /* 0x000ea400000e0000 */
[----:B--2---:R-:W-:Y:S01]  /*00a0*/  R2UR UR8, R0 ;  /* 0x00000000000872ca */ /* 0x004fe200000e0000 */
[----:B-1--4-:R-:W-:-:S14]  /*00b0*/  BRA.U UP0, `(.L_x_0) ;  /* 0x00000001002c7547 */ /* 0x012fdc000b800000 */
[----:B------:R-:W1:Y:S02]  /*00c0*/  LDCU.64 UR6, c[0x0][0x888] ;  /* 0x00011100ff0677ac */ /* 0x000e640008000a00 */
[----:B-1----:R-:W-:-:S04]  /*00d0*/  UISETP.NE.U32.AND UP0, UPT, UR6, URZ, UPT ;  /* 0x000000ff0600728c */ /* 0x002fc8000bf05070 */
[----:B------:R-:W-:-:S09]  /*00e0*/  UISETP.NE.AND.EX UP0, UPT, UR7, URZ, UPT, UP0 ;  /* 0x000000ff0700728c */ /* 0x000fd2000bf05300 */
[----:B------:R-:W-:Y:S05]  /*00f0*/  BRA.U !UP0, `(.L_x_1) ;  /* 0x0000000108107547 */ /* 0x000fea000b800000 */
[----:B------:R-:W1:Y:S02]  /*0100*/  LDC.64 R2, c[0x0][0x888] ;  /* 0x00022200ff027b82 */ /* 0x000e640000000a00 */
[----:B-1----:R1:W5:Y:S01]  /*0110*/  LDG.E R49, desc[UR46][R2.64] ;  /* 0x0000002e02317981 */ /* 0x002362000c1e1900 */
[----:B------:R-:W-:Y:S01]  /*0120*/  HFMA2 R88, -RZ, RZ, 0, 5.9604644775390625e-08 ;  /* 0x00000001ff587431 */ /* 0x000fe200000001ff */
[----:B------:R-:W-:Y:S05]  /*0130*/  BRA `(.L_x_0) ;  /* 0x00000000000c7947 */ /* 0x000fea0003800000 */
.L_x_1:
[----:B------:R-:W1:Y:S01]  /*0140*/  LDCU UR6, c[0x0][0x880] ;  /* 0x00011000ff0677ac */ /* 0x000e620008000800 */
[----:B------:R-:W-:Y:S01]  /*0150*/  HFMA2 R88, -RZ, RZ, 0, 5.9604644775390625e-08 ;  /* 0x00000001ff587431 */ /* 0x000fe200000001ff */
[----:B-1----:R-:W-:-:S07]  /*0160*/  MOV R49, UR6 ;  /* 0x0000000600317c02 */ /* 0x002fce0008000f00 */
.L_x_0:
[----:B------:R-:W2:Y:S02]  /*0170*/  LDCU.64 UR6, c[0x0][0x8b0] ;  /* 0x00011600ff0677ac */ /* 0x000ea40008000a00 */
[----:B--2---:R-:W-:-:S04]  /*0180*/  UISETP.NE.U32.AND UP0, UPT, UR6, URZ, UPT ;  /* 0x000000ff0600728c */ /* 0x004fc8000bf05070 */
[----:B------:R-:W-:-:S09]  /*0190*/  UISETP.NE.AND.EX UP0, UPT, UR7, URZ, UPT, UP0 ;  /* 0x000000ff0700728c */ /* 0x000fd2000bf05300 */
[----:B------:R-:W-:Y:S05]  /*01a0*/  BRA.U UP0, `(.L_x_2) ;  /* 0x0000000100247547 */ /* 0x000fea000b800000 */
[----:B------:R-:W2:Y:S02]  /*01b0*/  LDCU.64 UR6, c[0x0][0x8a8] ;  /* 0x00011500ff0677ac */ /* 0x000ea40008000a00 */
[----:B--2---:R-:W-:-:S04]  /*01c0*/  UISETP.NE.U32.AND UP0, UPT, UR6, URZ, UPT ;  /* 0x000000ff0600728c */ /* 0x004fc8000bf05070 */
[----:B------:R-:W-:-:S09]  /*01d0*/  UISETP.NE.AND.EX UP0, UPT, UR7, URZ, UPT, UP0 ;  /* 0x000000ff0700728c */ /* 0x000fd2000bf05300 */
[----:B------:R-:W-:Y:S05]  /*01e0*/  BRA.U !UP0, `(.L_x_3) ;  /* 0x00000001080c7547 */ /* 0x000fea000b800000 */
[----:B-1----:R-:W1:Y:S02]  /*01f0*/  LDC.64 R2, c[0x0][0x8a8] ;  /* 0x00022a00ff027b82 */ /* 0x002e640000000a00 */
[----:B-1----:R2:W5:Y:S01]  /*0200*/  LDG.E R47, desc[UR46][R2.64] ;  /* 0x0000002e022f7981 */ /* 0x002562000c1e1900 */
[----:B------:R-:W-:Y:S05]  /*0210*/  BRA `(.L_x_2) ;  /* 0x0000000000087947 */ /* 0x000fea0003800000 */
.L_x_3:
[----:B------:R-:W2:Y:S02]  /*0220*/  LDCU UR6, c[0x0][0x8a0] ;  /* 0x00011400ff0677ac */ /* 0x000ea40008000800 */
[----:B--2---:R-:W-:Y:S02]  /*0230*/  MOV R47, UR6 ;  /* 0x00000006002f7c02 */ /* 0x004fe40008000f00 */
.L_x_2:
[----:B------:R-:W-:Y:S01]  /*0240*/  IMAD.U32 R0, RZ, RZ, UR8 ;  /* 0x00000008ff007e24 */ /* 0x000fe2000f8e00ff */
[----:B------:R-:W-:Y:S04]  /*0250*/  BSSY.RECONVERGENT B0, `(.L_x_4) ;  /* 0x000000c000007945 */ /* 0x000fe80003800200 */
[C---:B------:R-:W-:Y:S02]  /*0260*/  ISETP.NE.OR P1, PT, R0.reuse, 0x1, !P5 ;  /* 0x000000010000780c */ /* 0x040fe40006f25670 */
[----:B------:R-:W-:-:S11]  /*0270*/  ISETP.NE.OR P0, PT, R0, 0x3, !P5 ;  /* 0x000000030000780c */ /* 0x000fd60006f05670 */
[----:B------:R-:W-:Y:S05]  /*0280*/  @P1 BRA `(.L_x_5) ;  /* 0x0000000000201947 */ /* 0x000fea0003800000 */
[----:B------:R-:W3:Y:S02]  /*0290*/  LDCU.64 UR6, c[0x0][0x348] ;  /* 0x00006900ff0677ac */ /* 0x000ee40008000a00 */
[----:B---3--:R-:W-:Y:S02]  /*02a0*/  UIADD3 UR10, UP1, UPT, UR6, 0x80, URZ ;  /* 0x00000080060a7890 */ /* 0x008fe4000ff3e0ff */
[----:B------:R-:W-:Y:S02]  /*02b0*/  UIADD3 UR6, UP0, UPT, UR6, 0x180, URZ ;  /* 0x0000018006067890 */ /* 0x000fe4000ff1e0ff */
[----:B------:R-:W-:Y:S02]  /*02c0*/  UIADD3.X UR11, UPT, UPT, URZ, UR7, URZ, UP1, !UPT ;  /* 0x00000007ff0b7290 */ /* 0x000fe40008ffe4ff */
[----:B------:R-:W-:-:S07]  /*02d0*/  UIADD3.X UR7, UPT, UPT, URZ, UR7, URZ, UP0, !UPT ;  /* 0x00000007ff077290 */ /* 0x000fce00087fe4ff */
[----:B------:R3:W-:Y:S02]  /*02e0*/  UTMACCTL.PF [UR10] ;  /* 0x000000000a0079b9 */ /* 0x0007e40008040000 */
[----:B------:R3:W-:Y:S02]  /*02f0*/  UTMACCTL.PF [UR6] ;  /* 0x00000000060079b9 */ /* 0x0007e40008040000 */
[----:B---3--:R-:W-:Y:S01]  /*0300*/  NOP ;  /* 0x0000000000007918 */ /* 0x008fe20000000000 */
.L_x_5:
[----:B------:R-:W-:Y:S05]  /*0310*/  BSYNC.RECONVERGENT B0 ;  /* 0x0000000000007941 */ /* 0x000fea0003800200 */
.L_x_4:
[----:B------:R-:W-:Y:S04]  /*0320*/  BSSY.RECONVERGENT B0, `(.L_x_6) ;  /* 0x000000a000007945 */ /* 0x000fe80003800200 */
        /* <DEDUP_REMOVED lines=9> */
.L_x_7:
[----:B------:R-:W-:Y:S05]  /*03c0*/  BSYNC.RECONVERGENT B0 ;  /* 0x0000000000007941 */ /* 0x000fea0003800200 */
.L_x_6:
[----:B------:R-:W3:Y:S01]  /*03d0*/  LDCU.64 UR6, c[0x0][0x888] ;  /* 0x00011100ff0677ac */ /* 0x000ee20008000a00 */
[----:B------:R-:W-:Y:S02]  /*03e0*/  UISETP.EQ.U32.AND UP1, UPT, UR4, URZ, UPT ;  /* 0x000000ff0400728c */ /* 0x000fe4000bf22070 */
[----:B------:R-:W-:Y:S02]  /*03f0*/  UPLOP3.LUT UP2, UPT, UPT, UPT, UPT, 0x80, 0x8 ;  /* 0x000000000008789c */ /* 0x000fe40003f4f070 */
[----:B---3--:R-:W-:-:S04]  /*0400*/  UISETP.NE.U32.AND UP0, UPT, UR6, URZ, UPT ;  /* 0x000000ff0600728c */ /* 0x008fc8000bf05070 */
[----:B------:R-:W-:-:S04]  /*0410*/  UISETP.NE.AND.EX UP0, UPT, UR7, URZ, UPT, UP0 ;  /* 0x000000ff0700728c */ /* 0x000fc8000bf05300 */
[----:B------:R-:W-:-:S04]  /*0420*/  UISETP.EQ.OR.EX UP3, UPT, UR5, URZ, !UP0, UP1 ;  /* 0x000000ff0500728c */ /* 0x000fc8000c762710 */
[----:B------:R-:W-:-:S05]  /*0430*/  UP2UR UR50, UPR, URZ, 0x8 ;  /* 0x00000008ff327883 */ /* 0x000fca0008000000 */
[----:B------:R-:W-:Y:S07]  /*0440*/  BRA.U !UP3, `(.L_x_8) ;  /* 0x000000010b207547 */ /* 0x000fee000b800000 */
[----:B------:R-:W-:Y:S01]  /*0450*/  UISETP.NE.U32.AND UP2, UPT, UR4, URZ, UPT ;  /* 0x000000ff0400728c */ /* 0x000fe2000bf45070 */
[----:B-----5:R-:W-:Y:S01]  /*0460*/  FSETP.NEU.AND P0, PT, R49, RZ, PT ;  /* 0x000000ff3100720b */ /* 0x020fe20003f0d000 */
[----:B------:R-:W-:Y:S02]  /*0470*/  USEL UR4, URZ, 0xffffffff, UP0 ;  /* 0xffffffffff047887 */ /* 0x000fe40008000000 */
[----:B------:R-:W-:-:S10]  /*0480*/  UISETP.NE.AND.EX UP2, UPT, UR5, URZ, UPT, UP2 ;  /* 0x000000ff0500728c */ /* 0x000fd4000bf45320 */
[----:B------:R-:W-:Y:S01]  /*0490*/  VOTEU.ANY UP1, P0 ;  /* 0x0000000000ff7886 */ /* 0x000fe20000020100 */
[----:B------:R-:W-:-:S04]  /*04a0*/  @!UP2 USEL UR4, URZ, 0xffffffff, UP1 ;  /* 0xffffffffff04a887 */ /* 0x000fc80008800000 */
[----:B------:R-:W-:-:S04]  /*04b0*/  ULOP3.LUT UR4, UR4, 0x1, URZ, 0xc0, !UPT ;  /* 0x0000000104047892 */ /* 0x000fc8000f8ec0ff */
[----:B------:R-:W-:-:S11]  /*04c0*/  UISETP.NE.U32.AND UP2, UPT, UR4, 0x1, UPT ;  /* 0x000000010400788c */ /* 0x000fd6000bf45070 */
.L_x_8:
[----:B-12---:R-:W1:Y:S01]  /*04d0*/  SHFL.IDX PT, R2, R92, RZ, 0x1f ;  /* 0x00001fff5c027589 */ /* 0x006e6200000e0000 */
[----:B------:R-:W-:-:S04]  /*04e0*/  UISETP.NE.AND UP1, UPT, UR8, 0x2, UPT ;  /* 0x000000020800788c */ /* 0x000fc8000bf25270 */
[----:B------:R-:W-:Y:S01]  /*04f0*/  USEL UR6, URZ, 0x1, UP1 ;  /* 0x00000001ff067887 */ /* 0x000fe20008800000 */
[----:B-1----:R-:W-:-:S13]  /*0500*/  ISETP.NE.AND P0, PT, R2, RZ, PT ;  /* 0x000000ff0200720c */ /* 0x002fda0003f05270 */
[----:B------:R-:W-:Y:S05]  /*0510*/  @P0 BRA `(.L_x_9) ;  /* 0x0000000000480947 */ /* 0x000fea0003800000 */
[----:B------:R-:W1:Y:S01]  /*0520*/  S2UR UR5, SR_CgaCtaId ;  /* 0x00000000000579c3 */ /* 0x000e620000008800 */
[----:B------:R-:W-:Y:S01]  /*0530*/  UMOV UR7, 0x400 ;  /* 0x0000040000077882 */ /* 0x000fe20000000000 */
[----:B------:R-:W-:Y:S01]  /*0540*/  UMOV UR4, 0x1 ;  /* 0x0000000100047882 */ /* 0x000fe20000000000 */
[----:B------:R-:W-:Y:S01]  /*0550*/  ELECT P0, URZ, PT ;  /* 0x0000000000ff782f */ /* 0x000fe20003800000 */
[----:B------:R-:W-:-:S04]  /*0560*/  UIADD3 UR10, UPT, UPT, -UR4, 0x100000, URZ ;  /* 0x00100000040a7890 */ /* 0x000fc8000fffe1ff */
[----:B------:R-:W-:Y:S02]  /*0570*/  USHF.L.U32 UR11, UR10, 0xb, URZ ;  /* 0x0000000b0a0b7899 */ /* 0x000fe400080006ff */
[----:B------:R-:W-:Y:S02]  /*0580*/  USHF.L.U32 UR10, UR10, 0x1, URZ ;  /* 0x000000010a0a7899 */ /* 0x000fe400080006ff */
[----:B-1----:R-:W-:Y:S01]  /*0590*/  ULEA UR5, UR5, UR7, 0x18 ;  /* 0x0000000705057291 */ /* 0x002fe2000f8ec0ff */
[----:B------:R-:W1:Y:S11]  /*05a0*/  FENCE.VIEW.ASYNC.S ;  /* 0x00000000000073c6 */ /* 0x000e760000000000 */
[----:B-1----:R1:W2:Y:S01]  /*05b0*/  SYNCS.EXCH.64 URZ, [UR5], UR10 ;  /* 0x0000000a05ff75b2 */ /* 0x0022a20008000100 */
[----:B------:R1:W3:Y:S01]  /*05c0*/  SYNCS.EXCH.64 URZ, [UR5+0x20], UR10 ;  /* 0x0000200a05ff75b2 */ /* 0x0002e20008000100 */
[----:B------:R1:W4:Y:S01]  /*05d0*/  SYNCS.EXCH.64 URZ, [UR5+0x8], UR10 ;  /* 0x0000080a05ff75b2 */ /* 0x0003220008000100 */
[----:B------:R1:W1:Y:S01]  /*05e0*/  SYNCS.EXCH.64 URZ, [UR5+0x28], UR10 ;  /* 0x0000280a05ff75b2 */ /* 0x0002620008000100 */
[----:B------:R1:W1:Y:S01]  /*05f0*/  SYNCS.EXCH.64 URZ, [UR5+0x10], UR10 ;  /* 0x0000100a05ff75b2 */ /* 0x0002620008000100 */
[----:B------:R1:W1:Y:S01]  /*0600*/  SYNCS.EXCH.64 URZ, [UR5+0x30], UR10 ;  /* 0x0000300a05ff75b2 */ /* 0x0002620008000100 */
[----:B------:R1:W1:Y:S01]  /*0610*/  SYNCS.EXCH.64 URZ, [UR5+0x18], UR10 ;  /* 0x0000180a05ff75b2 */ /* 0x0002620008000100 */
[----:B------:R1:W1:Y:S01]  /*0620*/  SYNCS.EXCH.64 URZ, [UR5+0x38], UR10 ;  /* 0x0000380a05ff75b2 */ /* 0x0002620008000100 */
[----:B------:R-:W-:Y:S01]  /*0630*/  NOP ;  /* 0x0000000000007918 */ /* 0x000fe20000000000 */
.L_x_9:
[----:B------:R-:W2:Y:S01]  /*0640*/  SHFL.IDX PT, R2, R92, RZ, 0x1f ;  /* 0x00001fff5c027589 */ /* 0x000ea200000e0000 */
[----:B------:R-:W-:Y:S01]  /*0650*/  NOP ;  /* 0x0000000000007918 */ /* 0x000fe20000000000 */
[----:B--2---:R-:W-:-:S13]  /*0660*/  ISETP.NE.AND P0, PT, R2, 0x1, PT ;  /* 0x000000010200780c */ /* 0x004fda0003f05270 */
[----:B------:R-:W-:Y:S05]  /*0670*/  @P0 BRA `(.L_x_10) ;  /* 0x0000000000580947 */ /* 0x000fea0003800000 */
[----:B------:R-:W2:Y:S01]  /*0680*/  S2UR UR7, SR_CgaCtaId ;  /* 0x00000000000779c3 */ /* 0x000ea20000008800 */
[----:B------:R-:W-:Y:S01]  /*0690*/  UMOV UR9, 0x400 ;  /* 0x0000040000097882 */ /* 0x000fe20000000000 */
[----:B-1----:R-:W-:Y:S01]  /*06a0*/  UMOV UR5, 0x20 ;  /* 0x0000002000057882 */ /* 0x002fe20000000000 */
[----:B------:R-:W-:Y:S01]  /*06b0*/  UMOV UR4, 0x80 ;  /* 0x0000008000047882 */ /* 0x000fe20000000000 */
[----:B------:R-:W-:-:S04]  /*06c0*/  UIADD3 UR10, UPT, UPT, -UR5, 0x100000, URZ ;  /* 0x00100000050a7890 */ /* 0x000fc8000fffe1ff */
[----:B------:R-:W-:Y:S02]  /*06d0*/  USHF.L.U32 UR11, UR10, 0xb, URZ ;  /* 0x0000000b0a0b7899 */ /* 0x000fe400080006ff */
[----:B------:R-:W-:Y:S02]  /*06e0*/  USHF.L.U32 UR10, UR10, 0x1, URZ ;  /* 0x000000010a0a7899 */ /* 0x000fe400080006ff */
[----:B------:R-:W-:-:S04]  /*06f0*/  UIADD3 UR4, UPT, UPT, -UR4, 0x100000, URZ ;  /* 0x0010000004047890 */ /* 0x000fc8000fffe1ff */
[----:B------:R-:W-:Y:S02]  /*0700*/  USHF.L.U32 UR5, UR4, 0xb, URZ ;  /* 0x0000000b04057899 */ /* 0x000fe400080006ff */
[----:B------:R-:W-:Y:S01]  /*0710*/  USHF.L.U32 UR4, UR4, 0x1, URZ ;  /* 0x0000000104047899 */ /* 0x000fe200080006ff */
[----:B------:R-:W-:Y:S01]  /*0720*/  ELECT P0, URZ, PT ;  /* 0x0000000000ff782f */ /* 0x000fe20003800000 */
[----:B--2---:R-:W-:Y:S01]  /*0730*/  ULEA UR7, UR7, UR9, 0x18 ;  /* 0x0000000907077291 */ /* 0x004fe2000f8ec0ff */
[----:B------:R-:W1:Y:S11]  /*0740*/  FENCE.VIEW.ASYNC.S ;  /* 0x00000000000073c6 */ /* 0x000e760000000000 */
[----:B-1----:R2:W1:Y:S01]  /*0750*/  SYNCS.EXCH.64 URZ, [UR7+0x40], UR10 ;  /* 0x0000400a07ff75b2 */ /* 0x0024620008000100 */
[----:B------:R2:W1:Y:S01]  /*0760*/  SYNCS.EXCH.64 URZ, [UR7+0x60], UR4 ;  /* 0x0000600407ff75b2 */ /* 0x0004620008000100 */
[----:B------:R2:W1:Y:S01]  /*0770*/  SYNCS.EXCH.64 URZ, [UR7+0x48], UR10 ;  /* 0x0000480a07ff75b2 */ /* 0x0004620008000100 */
[----:B------:R2:W1:Y:S01]  /*0780*/  SYNCS.EXCH.64 URZ, [UR7+0x68], UR4 ;  /* 0x0000680407ff75b2 */ /* 0x0004620008000100 */
[----:B------:R2:W1:Y:S01]  /*0790*/  SYNCS.EXCH.64 URZ, [UR7+0x50], UR10 ;  /* 0x0000500a07ff75b2 */ /* 0x0004620008000100 */
[----:B------:R2:W1:Y:S01]  /*07a0*/  SYNCS.EXCH.64 URZ, [UR7+0x70], UR4 ;  /* 0x0000700407ff75b2 */ /* 0x0004620008000100 */
[----:B------:R2:W1:Y:S01]  /*07b0*/  SYNCS.EXCH.64 URZ, [UR7+0x58], UR10 ;  /* 0x0000580a07ff75b2 */ /* 0x0004620008000100 */
[----:B------:R2:W1:Y:S02]  /*07c0*/  SYNCS.EXCH.64 URZ, [UR7+0x78], UR4 ;  /* 0x0000780407ff75b2 */ /* 0x0004640008000100 */
[----:B--2---:R-:W-:Y:S01]  /*07d0*/  NOP ;  /* 0x0000000000007918 */ /* 0x004fe20000000000 */
.L_x_10:
[----:B------:R-:W2:Y:S01]  /*07e0*/  SHFL.IDX PT, R2, R92, RZ, 0x1f ;  /* 0x00001fff5c027589 */ /* 0x000ea200000e0000 */
[----:B------:R-:W-:Y:S01]  /*07f0*/  NOP ;  /* 0x0000000000007918 */ /* 0x000fe20000000000 */
[----:B--2---:R-:W-:-:S13]  /*0800*/  ISETP.NE.AND P0, PT, R2, 0x3, PT ;  /* 0x000000030200780c */ /* 0x004fda0003f05270 */
[----:B------:R-:W-:Y:S05]  /*0810*/  @P0 BRA `(.L_x_11) ;  /* 0x0000000000300947 */ /* 0x000fea0003800000 */
[----:B-1----:R-:W1:Y:S01]  /*0820*/  S2UR UR5, SR_CgaCtaId ;  /* 0x00000000000579c3 */ /* 0x002e620000008800 */
        /* <DEDUP_REMOVED lines=8> */
[----:B-1----:R2:W1:Y:S01]  /*08b0*/  SYNCS.EXCH.64 URZ, [UR5+0x80], UR10 ;  /* 0x0000800a05ff75b2 */ /* 0x0024620008000100 */
[----:B------:R2:W1:Y:S02]  /*08c0*/  SYNCS.EXCH.64 URZ, [UR5+0x88], UR10 ;  /* 0x0000880a05ff75b2 */ /* 0x0004640008000100 */
[----:B--2---:R-:W-:Y:S01]  /*08d0*/  NOP ;  /* 0x0000000000007918 */ /* 0x004fe20000000000 */
.L_x_11:
[----:B------:R-:W2:Y:S01]  /*08e0*/  SHFL.IDX PT, R2, R92, RZ, 0x1f ;  /* 0x00001fff5c027589 */ /* 0x000ea200000e0000 */
[----:B------:R-:W-:Y:S01]  /*08f0*/  NOP ;  /* 0x0000000000007918 */ /* 0x000fe20000000000 */
[----:B--2---:R-:W-:-:S13]  /*0900*/  ISETP.NE.AND P0, PT, R2, 0x4, PT ;  /* 0x000000040200780c */ /* 0x004fda0003f05270 */
[----:B------:R-:W-:Y:S05]  /*0910*/  @P0 BRA `(.L_x_12) ;  /* 0x00000000004c0947 */ /* 0x000fea0003800000 */
[----:B-1----:R-:W1:Y:S01]  /*0920*/  S2UR UR5, SR_CgaCtaId ;  /* 0x00000000000579c3 */ /* 0x002e620000008800 */
[----:B------:R-:W-:Y:S01]  /*0930*/  UMOV UR9, 0x100 ;  /* 0x0000010000097882 */ /* 0x000fe20000000000 */
[----:B------:R-:W-:Y:S01]  /*0940*/  UMOV UR7, 0x400 ;  /* 0x0000040000077882 */ /* 0x000fe20000000000 */
[----:B------:R-:W-:Y:S01]  /*0950*/  USEL UR9, UR9, 0xe0, UP2 ;  /* 0x000000e009097887 */ /* 0x000fe20009000000 */
[----:B------:R-:W-:Y:S01]  /*0960*/  UMOV UR4, 0x1 ;  /* 0x0000000100047882 */ /* 0x000fe20000000000 */
[----:B------:R-:W-:Y:S01]  /*0970*/  ELECT P0, URZ, PT ;  /* 0x0000000000ff782f */ /* 0x000fe20003800000 */
[----:B------:R-:W-:-:S04]  /*0980*/  UIADD3 UR10, UPT, UPT, -UR4, 0x100000, URZ ;  /* 0x00100000040a7890 */ /* 0x000fc8000fffe1ff */
[----:B------:R-:W-:Y:S02]  /*0990*/  USHF.L.U32 UR11, UR10, 0xb, URZ ;  /* 0x0000000b0a0b7899 */ /* 0x000fe400080006ff */
[----:B------:R-:W-:Y:S02]  /*09a0*/  USHF.L.U32 UR10, UR10, 0x1, URZ ;  /* 0x000000010a0a7899 */ /* 0x000fe400080006ff */
[----:B------:R-:W-:-:S04]  /*09b0*/  UIADD3 UR12, UPT, UPT, -UR9, 0x100000, URZ ;  /* 0x00100000090c7890 */ /* 0x000fc8000fffe1ff */
[----:B------:R-:W-:Y:S02]  /*09c0*/  USHF.L.U32 UR13, UR12, 0xb, URZ ;  /* 0x0000000b0c0d7899 */ /* 0x000fe400080006ff */
[----:B------:R-:W-:Y:S02]  /*09d0*/  USHF.L.U32 UR12, UR12, 0x1, URZ ;  /* 0x000000010c0c7899 */ /* 0x000fe400080006ff */
[----:B-1----:R-:W-:Y:S01]  /*09e0*/  ULEA UR5, UR5, UR7, 0x18 ;  /* 0x0000000705057291 */ /* 0x002fe2000f8ec0ff */
[----:B------:R-:W1:Y:S11]  /*09f0*/  FENCE.VIEW.ASYNC.S ;  /* 0x00000000000073c6 */ /* 0x000e760000000000 */
[----:B-1----:R2:W1:Y:S01]  /*0a00*/  SYNCS.EXCH.64 URZ, [UR5+0x90], UR10 ;  /* 0x0000900a05ff75b2 */ /* 0x0024620008000100 */
[----:B------:R2:W1:Y:S01]  /*0a10*/  SYNCS.EXCH.64 URZ, [UR5+0xa0], UR12 ;  /* 0x0000a00c05ff75b2 */ /* 0x0004620008000100 */
[----:B------:R2:W1:Y:S01]  /*0a20*/  SYNCS.EXCH.64 URZ, [UR5+0x98], UR10 ;  /* 0x0000980a05ff75b2 */ /* 0x0004620008000100 */
[----:B------:R2:W1:Y:S02]  /*0a30*/  SYNCS.EXCH.64 URZ, [UR5+0xa8], UR12 ;  /* 0x0000a80c05ff75b2 */ /* 0x0004640008000100 */
[----:B--2---:R-:W-:Y:S01]  /*0a40*/  NOP ;  /* 0x0000000000007918 */ /* 0x004fe20000000000 */
.L_x_12:
        /* <DEDUP_REMOVED lines=26> */
.L_x_13:
        /* <DEDUP_REMOVED lines=18> */
.L_x_14:
[----:B-1----:R-:W1:Y:S01]  /*0d10*/  S2UR UR5, SR_CTAID.X ;  /* 0x00000000000579c3 */ /* 0x002e620000002500 */
[----:B------:R-:W-:-:S05]  /*0d20*/  CS2R.32 R87, SR_CgaSize ;  /* 0x0000000000577805 */ /* 0x000fca0000008a00 */
[----:B------:R-:W-:-:S05]  /*0d30*/  IMAD R87, R87, -0xa0, RZ ;  /* 0xffffff6057577824 */ /* 0x000fca00078e02ff */
[----:B------:R-:W-:-:S14]  /*0d40*/  R2UR UR9, R87 ;  /* 0x00000000570972ca */ /* 0x000fdc00000e0000 */
[----:B------:R-:W2:Y:S01]  /*0d50*/  LDCU UR9, c[0x0][UR9+0x2b0] ;  /* 0x00005600090977ac */ /* 0x000ea20008000800 */
[----:B------:R-:W-:Y:S01]  /*0d60*/  NOP ;  /* 0x0000000000007918 */ /* 0x000fe20000000000 */
[----:B------:R-:W-:-:S05]  /*0d70*/  CS2R.32 R87, SR_CgaSize ;  /* 0x0000000000577805 */ /* 0x000fca0000008a00 */
[----:B------:R-:W-:-:S05]  /*0d80*/  IMAD R87, R87, -0xa0, RZ ;  /* 0xffffff6057577824 */ /* 0x000fca00078e02ff */
[----:B------:R-:W-:-:S14]  /*0d90*/  R2UR UR7, R87 ;  /* 0x00000000570772ca */ /* 0x000fdc00000e0000 */
[----:B------:R-:W3:Y:S01]  /*0da0*/  LDCU UR7, c[0x0][UR7+0x2b4] ;  /* 0x00005680070777ac */ /* 0x000ee20008000800 */
[----:B------:R-:W4:Y:S08]  /*0db0*/  S2UR UR4, SR_CTAID.Y ;  /* 0x00000000000479c3 */ /* 0x000f300000002600 */
[----:B------:R-:W3:Y:S01]  /*0dc0*/  LDC R10, c[0x0][0xb24] ;  /* 0x0002c900ff0a7b82 */ /* 0x000ee20000000800 */
[----:B-1----:R-:W-:-:S02]  /*0dd0*/  I2FP.F32.U32 R87, UR5 ;  /* 0x0000000500577c45 */ /* 0x002fc40008201000 */
[----:B------:R-:W-:-:S05]  /*0de0*/  CS2R.32 R3, SR_CgaSize ;  /* 0x0000000000037805 */ /* 0x000fca0000008a00 */
[----:B------:R-:W-:-:S06]  /*0df0*/  IMAD R3, R3, -0xa0, RZ ;  /* 0xffffff6003037824 */ /* 0x000fcc00078e02ff */
[----:B------:R-:W1:Y:S01]  /*0e00*/  LDC R3, c[0x0][R3+0x2a0] ;  /* 0x0000a80003037b82 */ /* 0x000e620000000800 */
[----:B------:R-:W-:Y:S01]  /*0e10*/  MOV R15, UR5 ;  /* 0x00000005000f7c02 */ /* 0x000fe20008000f00 */
[----:B--2---:R-:W-:Y:S01]  /*0e20*/  FMUL R87, R87, UR9 ;  /* 0x0000000957577c20 */ /* 0x004fe20008400000 */
[----:B----4-:R-:W-:Y:S02]  /*0e30*/  I2FP.F32.U32 R86, UR4 ;  /* 0x0000000400567c45 */ /* 0x010fe40008201000 */
[----:B------:R-:W-:-:S05]  /*0e40*/  CS2R.32 R2, SR_CgaSize ;  /* 0x0000000000027805 */ /* 0x000fca0000008a00 */
[----:B------:R-:W-:-:S06]  /*0e50*/  IMAD R2, R2, -0xa0, RZ ;  /* 0xffffff6002027824 */ /* 0x000fcc00078e02ff */
[----:B------:R-:W2:Y:S01]  /*0e60*/  LDC R2, c[0x0][R2+0x2a4] ;  /* 0x0000a90002027b82 */ /* 0x000ea20000000800 */
[----:B------:R-:W-:Y:S01]  /*0e70*/  MOV R14, UR4 ;  /* 0x00000004000e7c02 */ /* 0x000fe20008000f00 */
[----:B------:R-:W4:Y:S01]  /*0e80*/  F2I.U32.TRUNC.NTZ R87, R87 ;  /* 0x0000005700577305 */ /* 0x000f22000020f000 */
[----:B---3--:R-:W-:-:S05]  /*0e90*/  FMUL R86, R86, UR7 ;  /* 0x0000000756567c20 */ /* 0x008fca0008400000 */
[----:B------:R-:W-:Y:S01]  /*0ea0*/  BAR.SYNC.DEFER_BLOCKING 0x0 ;  /* 0x0000000000007b1d */ /* 0x000fe20000010000 */
[----:B------:R-:W-:-:S05]  /*0eb0*/  ISETP.GE.AND P0, PT, R10, 0x1, PT ;  /* 0x000000010a00780c */ /* 0x000fca0003f06270 */
[----:B------:R-:W3:Y:S02]  /*0ec0*/  F2I.U32.TRUNC.NTZ R86, R86 ;  /* 0x0000005600567305 */ /* 0x000ee4000020f000 */
[----:B------:R-:W2:Y:S01]  /*0ed0*/  S2UR UR36, SR_CTAID.Z ;  /* 0x00000000002479c3 */ /* 0x000ea20000002700 */
[----:B----4-:R-:W-:-:S05]  /*0ee0*/  IADD3 R87, PT, PT, -R87, RZ, RZ ;  /* 0x000000ff57577210 */ /* 0x010fca0007ffe1ff */
[----:B-1----:R-:W-:Y:S01]  /*0ef0*/  IMAD R87, R3, R87, UR5 ;  /* 0x0000000503577e24 */ /* 0x002fe2000f8e0257 */
[----:B---3--:R-:W-:-:S05]  /*0f00*/  IADD3 R86, PT, PT, -R86, RZ, RZ ;  /* 0x000000ff56567210 */ /* 0x008fca0007ffe1ff */
[----:B--2---:R-:W-:Y:S01]  /*0f10*/  IMAD R86, R2, R86, UR4 ;  /* 0x0000000402567e24 */ /* 0x004fe2000f8e0256 */
[----:B------:R-:W-:Y:S06]  /*0f20*/  @!P0 BRA `(.L_x_15) ;  /* 0x0000000000b88947 */ /* 0x000fec0003800000 */
[----:B------:R-:W1:Y:S01]  /*0f30*/  LDC.64 R4, c[0x0][0xb18] ;  /* 0x0002c600ff047b82 */ /* 0x000e620000000a00 */
[----:B------:R-:W-:-:S07]  /*0f40*/  ISETP.NE.AND P0, PT, R10, 0x1, PT ;  /* 0x000000010a00780c */ /* 0x000fce0003f05270 */
[----:B------:R-:W2:Y:S08]  /*0f50*/  LDC R9, c[0x0][0xb0c] ;  /* 0x0002c300ff097b82 */ /* 0x000eb00000000800 */
[----:B------:R-:W3:Y:S08]  /*0f60*/  LDC R12, c[0x0][0x370] ;  /* 0x0000dc00ff0c7b82 */ /* 0x000ef00000000800 */
[----:B------:R-:W4:Y:S01]  /*0f70*/  LDC R11, c[0x0][0x374] ;  /* 0x0000dd00ff0b7b82 */ /* 0x000f220000000800 */
[----:B-1----:R-:W-:-:S07]  /*0f80*/  ISETP.NE.AND P1, PT, R4, 0x1, PT ;  /* 0x000000010400780c */ /* 0x002fce0003f25270 */
[----:B------:R-:W3:Y:S01]  /*0f90*/  LDC.64 R6, c[0x0][0xb10] ;  /* 0x0002c400ff067b82 */ /* 0x000ee20000000a00 */
[----:B--2---:R-:W-:-:S07]  /*0fa0*/  ISETP.NE.AND P2, PT, R9, 0x1, PT ;  /* 0x000000010900780c */ /* 0x004fce0003f45270 */
[----:B------:R-:W1:Y:S08]  /*0fb0*/  LDC R8, c[0x0][0xb20] ;  /* 0x0002c800ff087b82 */ /* 0x000e700000000800 */
[----:B------:R-:W2:Y:S01]  /*0fc0*/  LDC.64 R2, c[0x0][0xb28] ;  /* 0x0002ca00ff027b82 */ /* 0x000ea20000000a00 */
[----:B----4-:R-:W-:-:S04]  /*0fd0*/  IMAD.HI.U32 R13, R11, R5, RZ ;  /* 0x000000050b0d7227 */ /* 0x010fc800078e00ff */
[----:B------:R-:W-:-:S04]  /*0fe0*/  IMAD.HI.U32 R5, R14, R5, RZ ;  /* 0x000000050e057227 */ /* 0x000fc800078e00ff */
[----:B---3--:R-:W-:-:S05]  /*0ff0*/  IMAD.HI.U32 R16, R12, R6, RZ ;  /* 0x000000060c107227 */ /* 0x008fca00078e00ff */
[-C--:B------:R-:W-:Y:S01]  /*1000*/  @P2 SHF.R.U32.HI R12, RZ, R7.reuse, R16 ;  /* 0x00000007ff0c2219 */ /* 0x080fe20000011610 */
[----:B------:R-:W-:Y:S01]  /*1010*/  IMAD.HI.U32 R16, R15, R6, RZ ;  /* 0x000000060f107227 */ /* 0x000fe200078e00ff */
[-C--:B-1----:R-:W-:Y:S02]  /*1020*/  @P1 SHF.R.U32.HI R11, RZ, R8.reuse, R13 ;  /* 0x00000008ff0b1219 */ /* 0x082fe4000001160d */
[----:B------:R-:W-:Y:S02]  /*1030*/  SHF.R.U32.HI R5, RZ, R8, R5 ;  /* 0x00000008ff057219 */ /* 0x000fe40000011605 */
[----:B------:R-:W-:Y:S02]  /*1040*/  SHF.R.U32.HI R16, RZ, R7, R16 ;  /* 0x00000007ff107219 */ /* 0x000fe40000011610 */
[----:B------:R-:W-:Y:S01]  /*1050*/  SEL R5, R14, R5, !P1 ;  /* 0x000000050e057207 */ /* 0x000fe20004800000 */
[----:B--2---:R-:W-:Y:S01]  /*1060*/  IMAD.HI.U32 R13, R11, R2, RZ ;  /* 0x000000020b0d7227 */ /* 0x004fe200078e00ff */
[----:B------:R-:W-:-:S03]  /*1070*/  SEL R16, R15, R16, !P2 ;  /* 0x000000100f107207 */ /* 0x000fc60005000000 */
[----:B------:R-:W-:Y:S01]  /*1080*/  IMAD.HI.U32 R6, R12, R2, RZ ;  /* 0x000000020c067227 */ /* 0x000fe200078e00ff */
[----:B------:R-:W-:-:S04]  /*1090*/  @P0 SHF.R.U32.HI R11, RZ, R3, R13 ;  /* 0x00000003ff0b0219 */ /* 0x000fc8000001160d */
[----:B------:R-:W-:Y:S01]  /*10a0*/  @P0 SHF.R.U32.HI R12, RZ, R3, R6 ;  /* 0x00000003ff0c0219 */ /* 0x000fe20000011606 */
[----:B------:R-:W-:-:S04]  /*10b0*/  IMAD R11, R11, R10, RZ ;  /* 0x0000000a0b0b7224 */ /* 0x000fc800078e02ff */
[----:B------:R-:W-:Y:S01]  /*10c0*/  IMAD R6, R12, R10, RZ ;  /* 0x0000000a0c067224 */ /* 0x000fe200078e02ff */
[----:B------:R-:W-:-:S04]  /*10d0*/  ISETP.GE.AND P1, PT, R5, R11, PT ;  /* 0x0000000b0500720c */ /* 0x000fc80003f26270 */
[----:B------:R-:W-:Y:S01]  /*10e0*/  ISETP.GE.OR P1, PT, R16, R6, P1 ;  /* 0x000000061000720c */ /* 0x000fe20000f26670 */
[----:B------:R-:W-:-:S05]  /*10f0*/  IMAD.HI.U32 R6, R5, R2, RZ ;  /* 0x0000000205067227 */ /* 0x000fca00078e00ff */
[----:B------:R-:W-:-:S04]  /*1100*/  SHF.R.U32.HI R6, RZ, R3, R6 ;  /* 0x00000003ff067219 */ /* 0x000fc80000011606 */
[----:B------:R-:W-:-:S03]  /*1110*/  SEL R6, R5, R6, !P0 ;  /* 0x0000000605067207 */ /* 0x000fc60004000000 */
[----:B------:R-:W-:Y:S01]  /*1120*/  @!P1 IMAD.HI.U32 R7, R16, R2, RZ ;  /* 0x0000000210079227 */ /* 0x000fe200078e00ff */
[----:B------:R-:W-:-:S04]  /*1130*/  IADD3 R2, PT, PT, -R6, RZ, RZ ;  /* 0x000000ff06027210 */ /* 0x000fc80007ffe1ff */
[----:B------:R-:W-:Y:S01]  /*1140*/  @!P1 SHF.R.U32.HI R3, RZ, R3, R7 ;  /* 0x00000003ff039219 */ /* 0x000fe20000011607 */
[----:B------:R-:W-:Y:S01]  /*1150*/  IMAD R2, R10, R2, R5 ;  /* 0x000000020a027224 */ /* 0x000fe200078e0205 */
[----:B------:R-:W-:Y:S02]  /*1160*/  IADD3 R7, PT, PT, -R5, RZ, RZ ;  /* 0x000000ff05077210 */ /* 0x000fe40007ffe1ff */
[----:B------:R-:W-:-:S03]  /*1170*/  @!P1 SEL R3, R16, R3, !P0 ;  /* 0x0000000310039207 */ /* 0x000fc60004000000 */
[----:B------:R-:W-:Y:S02]  /*1180*/  IMAD R7, R4, R7, R14 ;  /* 0x0000000704077224 */ /* 0x000fe400078e020e */
[--C-:B------:R-:W-:Y:S02]  /*1190*/  @!P1 IMAD.IADD R6, R6, 0x1, -R3.reuse ;  /* 0x0000000106069824 */ /* 0x100fe400078e0a03 */
[----:B------:R-:W-:Y:S01]  /*11a0*/  @!P1 IMAD R3, R2, R12, R3 ;  /* 0x0000000c02039224 */ /* 0x000fe200078e0203 */
[----:B------:R-:W-:Y:S01]  /*11b0*/  IADD3 R2, PT, PT, -R16, RZ, RZ ;  /* 0x000000ff10027210 */ /* 0x000fe20007ffe1ff */
[----:B------:R-:W-:Y:S02]  /*11c0*/  @!P1 IMAD R5, R6, R10, R16 ;  /* 0x0000000a06059224 */ /* 0x000fe400078e0210 */
[----:B------:R-:W-:Y:S02]  /*11d0*/  @!P1 IMAD.MOV.U32 R16, RZ, RZ, R3 ;  /* 0x000000ffff109224 */ /* 0x000fe400078e0003 */
[----:B------:R-:W-:-:S02]  /*11e0*/  IMAD R2, R9, R2, R15 ;  /* 0x0000000209027224 */ /* 0x000fc400078e020f */
[----:B------:R-:W-:Y:S02]  /*11f0*/  IMAD R14, R5, R4, R7 ;  /* 0x00000004050e7224 */ /* 0x000fe400078e0207 */
[----:B------:R-:W-:Y:S02]  /*1200*/  IMAD R15, R16, R9, R2 ;  /* 0x00000009100f7224 */ /* 0x000fe400078e0202 */
.L_x_15:
[----:B------:R-:W1:Y:S01]  /*1210*/  LDCU UR4, c[0x0][0xb30] ;  /* 0x00016600ff0477ac */ /* 0x000e620008000800 */
[----:B------:R-:W2:Y:S08]  /*1220*/  S2UR UR37, SR_CgaCtaId ;  /* 0x00000000002579c3 */ /* 0x000eb00000008800 */
[----:B------:R-:W3:Y:S01]  /*1230*/  LDC R40, c[0x0][0xb24] ;  /* 0x0002c900ff287b82 */ /* 0x000ee20000000800 */
[----:B-1----:R-:W-:-:S09]  /*1240*/  UISETP.NE.AND UP1, UPT, UR4, 0x1, UPT ;  /* 0x000000010400788c */ /* 0x002fd2000bf25270 */
[----:B--2---:R-:W-:Y:S05]  /*1250*/  BRA.U UP1, `(.L_x_16) ;  /* 0x0000000101407547 */ /* 0x004fea000b800000 */
[----:B------:R-:W1:Y:S08]  /*1260*/  LDC.64 R4, c[0x0][0xb10] ;  /* 0x0002c400ff047b82 */ /* 0x000e700000000a00 */
[----:B------:R-:W2:Y:S08]  /*1270*/  LDC.64 R2, c[0x0][0xb18] ;  /* 0x0002c600ff027b82 */ /* 0x000eb00000000a00 */
[----:B------:R-:W4:Y:S08]  /*1280*/  LDC R6, c[0x0][0xb20] ;  /* 0x0002c800ff067b82 */ /* 0x000f300000000800 */
[----:B------:R-:W3:Y:S01]  /*1290*/  LDC R7, c[0x0][0xb0c] ;  /* 0x0002c300ff077b82 */ /* 0x000ee20000000800 */
[----:B-1----:R-:W-:-:S05]  /*12a0*/  IMAD.HI.U32 R4, R15, R4, RZ ;  /* 0x000000040f047227 */ /* 0x002fca00078e00ff */
[----:B------:R-:W-:Y:S01]  /*12b0*/  SHF.R.U32.HI R4, RZ, R5, R4 ;  /* 0x00000005ff047219 */ /* 0x000fe20000011604 */
[----:B--2---:R-:W-:Y:S01]  /*12c0*/  IMAD.HI.U32 R3, R14, R3, RZ ;  /* 0x000000030e037227 */ /* 0x004fe200078e00ff */
[----:B------:R-:W-:-:S04]  /*12d0*/  ISETP.NE.AND P0, PT, R2, 0x1, PT ;  /* 0x000000010200780c */ /* 0x000fc80003f05270 */
[----:B----4-:R-:W-:-:S04]  /*12e0*/  SHF.R.U32.HI R3, RZ, R6, R3 ;  /* 0x00000006ff037219 */ /* 0x010fc80000011603 */
[----:B------:R-:W-:Y:S02]  /*12f0*/  SEL R3, R14, R3, !P0 ;  /* 0x000000030e037207 */ /* 0x000fe40004000000 */
[----:B---3--:R-:W-:-:S04]  /*1300*/  ISETP.NE.AND P1, PT, R7, 0x1, PT ;  /* 0x000000010700780c */ /* 0x008fc80003f25270 */
[----:B------:R-:W-:-:S05]  /*1310*/  SEL R4, R15, R4, !P1 ;  /* 0x000000040f047207 */ /* 0x000fca0004800000 */
[----:B------:R-:W-:Y:S02]  /*1320*/  IMAD.IADD R5, R3, 0x1, -R4 ;  /* 0x0000000103057824 */ /* 0x000fe400078e0a04 */
[----:B------:R-:W-:Y:S02]  /*1330*/  IMAD.IADD R3, R4, 0x1, -R3 ;  /* 0x0000000104037824 */ /* 0x000fe400078e0a03 */
[----:B------:R-:W-:Y:S02]  /*1340*/  IMAD R15, R5, R7, R15 ;  /* 0x00000007050f7224 */ /* 0x000fe400078e020f */
[----:B------:R-:W-:-:S07]  /*1350*/  IMAD R14, R3, R2, R14 ;  /* 0x00000002030e7224 */ /* 0x000fce00078e020e */
.L_x_16:
[----:B------:R-:W-:Y:S01]  /*1360*/  BAR.SYNC.DEFER_BLOCKING 0x0 ;  /* 0x0000000000007b1d */ /* 0x000fe20000010000 */
[----:B------:R-:W-:Y:S01]  /*1370*/  UISETP.NE.AND UP1, UPT, UR8, 0x2, UPT ;  /* 0x000000020800788c */ /* 0x000fe2000bf25270 */
[----:B------:R-:W-:Y:S02]  /*1380*/  ISETP.NE.OR P5, PT, R0, 0x2, !P5 ;  /* 0x000000020000780c */ /* 0x000fe40006fa5670 */
[----:B------:R-:W-:-:S06]  /*1390*/  LOP3.LUT R2, R101, 0x1f, RZ, 0xc0, !PT ;  /* 0x0000001f65027812 */ /* 0x000fcc00078ec0ff */
[----:B------:R-:W-:Y:S05]  /*13a0*/  BRA.U UP1, `(.L_x_17) ;  /* 0x0000001101847547 */ /* 0x000fea000b800000 */
[----:B------:R-:W1:Y:S01]  /*13b0*/  LDCU UR13, c[0x0][0x38c] ;  /* 0x00007180ff0d77ac */ /* 0x000e620008000800 */
[----:B------:R-:W2:Y:S01]  /*13c0*/  LDC R8, c[0x0][0x370] ;  /* 0x0000dc00ff087b82 */ /* 0x000ea20000000800 */
[----:B------:R-:W-:Y:S01]  /*13d0*/  PLOP3.LUT P1, PT, PT, PT, UP2, 0x80, 0x8 ;  /* 0x000000000008781c */ /* 0x000fe20003f2f028 */
[----:B------:R-:W-:Y:S01]  /*13e0*/  IMAD.MOV.U32 R17, RZ, RZ, 0x1 ;  /* 0x00000001ff117424 */ /* 0x000fe200078e00ff */
[----:B------:R-:W-:Y:S01]  /*13f0*/  ISETP.EQ.OR P4, PT, R2, RZ, P5 ;  /* 0x000000ff0200720c */ /* 0x000fe20002f82670 */
[----:B------:R-:W-:Y:S01]  /*1400*/  IMAD.MOV.U32 R16, RZ, RZ, RZ ;  /* 0x000000ffff107224 */ /* 0x000fe200078e00ff */
[----:B------:R-:W-:Y:S02]  /*1410*/  PLOP3.LUT P1, PT, P1, PT, PT, 0x8, 0x80 ;  /* 0x000000000080781c */ /* 0x000fe40000f2e170 */
[----:B------:R-:W-:Y:S01]  /*1420*/  CS2R R12, SRZ ;  /* 0x00000000000c7805 */ /* 0x000fe2000001ff00 */
[----:B------:R-:W-:Y:S01]  /*1430*/  IMAD.MOV.U32 R11, RZ, RZ, 0x1 ;  /* 0x00000001ff0b7424 */ /* 0x000fe200078e00ff */
[----:B------:R-:W4:Y:S01]  /*1440*/  LDC R0, c[0x0][0x374] ;  /* 0x0000dd00ff007b82 */ /* 0x000f220000000800 */
[----:B------:R-:W2:Y:S01]  /*1450*/  LDCU.64 UR22, c[0x0][0x348] ;  /* 0x00006900ff1677ac */ /* 0x000ea20008000a00 */
[----:B------:R-:W-:Y:S01]  /*1460*/  UMOV UR6, URZ ;  /* 0x000000ff00067c82 */ /* 0x000fe20008000000 */
[----:B-1----:R-:W-:-:S04]  /*1470*/  UIADD3 UR5, UPT, UPT, UR13, 0x3f, URZ ;  /* 0x0000003f0d057890 */ /* 0x002fc8000fffe0ff */
[----:B------:R-:W-:-:S04]  /*1480*/  USHF.R.S32.HI UR4, URZ, 0x1f, UR5 ;  /* 0x0000001fff047899 */ /* 0x000fc80008011405 */
[----:B------:R-:W-:-:S04]  /*1490*/  ULEA.HI UR4, UR4, UR5, URZ, 0x6 ;  /* 0x0000000504047291 */ /* 0x000fc8000f8f30ff */
[----:B------:R-:W-:Y:S02]  /*14a0*/  USHF.R.S32.HI UR15, URZ, 0x6, UR4 ;  /* 0x00000006ff0f7899 */ /* 0x000fe40008011404 */
[----:B------:R-:W-:Y:S02]  /*14b0*/  UIADD3 UR4, UPT, UPT, UR13, -0x1, URZ ;  /* 0xffffffff0d047890 */ /* 0x000fe4000fffe0ff */
[----:B------:R-:W-:Y:S02]  /*14c0*/  UISETP.LT.U32.AND UP0, UPT, UR15, 0x4, UPT ;  /* 0x000000040f00788c */ /* 0x000fe4000bf01070 */
[----:B------:R-:W-:Y:S02]  /*14d0*/  UISETP.GE.U32.AND UP1, UPT, UR4, -0x7f, UPT ;  /* 0xffffff810400788c */ /* 0x000fe4000bf26070 */
[----:B------:R-:W-:Y:S02]  /*14e0*/  USEL UR14, UR15, 0x4, UP0 ;  /* 0x000000040f0e7887 */ /* 0x000fe40008000000 */
[----:B------:R-:W-:-:S02]  /*14f0*/  UIADD3 UR13, UPT, UPT, UR13, 0x7e, URZ ;  /* 0x0000007e0d0d7890 */ /* 0x000fc4000fffe0ff */
[----:B------:R-:W-:Y:S02]  /*1500*/  UIADD3 UR5, UPT, UPT, UR14, -0x1, URZ ;  /* 0xffffffff0e057890 */ /* 0x000fe4000fffe0ff */
[----:B------:R-:W-:-:S03]  /*1510*/  UIADD3 UR7, UPT, UPT, UR15, -UR14, URZ ;  /* 0x8000000e0f077290 */ /* 0x000fc6000fffe0ff */
[----:B------:R-:W-:-:S04]  /*1520*/  @UP1 UIADD3 UR5, UPT, UPT, UR14, URZ, URZ ;  /* 0x000000ff0e051290 */ /* 0x000fc8000fffe0ff */
[----:B--2---:R-:W-:-:S12]  /*1530*/  UIADD3 UR5, UPT, UPT, UR5, 0x1, URZ ;  /* 0x0000000105057890 */ /* 0x004fd8000fffe0ff */
.L_x_35:
[----:B------:R-:W-:Y:S01]  /*1540*/  UISETP.NE.AND UP0, UPT, UR37, URZ, UPT ;  /* 0x000000ff2500728c */ /* 0x000fe2000bf05270 */
[----:B------:R-:W1:Y:S08]  /*1550*/  S2UR UR37, SR_CgaCtaId ;  /* 0x00000000002579c3 */ /* 0x000e700000008800 */
[----:B------:R-:W-:Y:S05]  /*1560*/  BRA.U UP0, `(.L_x_18) ;  /* 0x0000000100347547 */ /* 0x000fea000b800000 */
[----:B------:R-:W2:Y:S01]  /*1570*/  S2R R2, SR_CgaCtaId ;  /* 0x0000000000027919 */ /* 0x000ea20000008800 */
[----:B------:R-:W-:-:S04]  /*1580*/  MOV R3, 0x400 ;  /* 0x0000040000037802 */ /* 0x000fc80000000f00 */
[----:B--2---:R-:W-:Y:S02]  /*1590*/  LEA R2, R2, R3, 0x18 ;  /* 0x0000000302027211 */ /* 0x004fe400078ec0ff */
[----:B------:R-:W-:-:S03]  /*15a0*/  SHF.L.U32 R3, R11, 0x1f, RZ ;  /* 0x0000001f0b037819 */ /* 0x000fc600000006ff */
[----:B------:R-:W-:-:S04]  /*15b0*/  IMAD R2, R12, 0x8, R2 ;  /* 0x000000080c027824 */ /* 0x000fc800078e0202 */
[----:B------:R-:W2:Y:S02]  /*15c0*/  SYNCS.PHASECHK.TRANS64.TRYWAIT P0, [R2+URZ+0x100], R3 ;  /* 0x00010003020075a7 */ /* 0x000ea400080011ff */
[----:B--2---:R-:W-:Y:S05]  /*15d0*/  @!P0 BRA `(.L_x_19) ;  /* 0x0000007400dc8947 */ /* 0x004fea0003800000 */
.L_x_131:
[----:B------:R-:W-:Y:S01]  /*15e0*/  VIADD R12, R12, 0x1 ;  /* 0x000000010c0c7836 */ /* 0x000fe20000000000 */
[----:B------:R2:W-:Y:S04]  /*15f0*/  SYNCS.ARRIVE.TRANS64.A1T0 RZ, [R2+URZ+0xf0], RZ ;  /* 0x0000f0ff02ff79a7 */ /* 0x0005e800081000ff */
[----:B------:R-:W-:-:S04]  /*1600*/  ISETP.NE.AND P0, PT, R12, 0x2, PT ;  /* 0x000000020c00780c */ /* 0x000fc80003f05270 */
[----:B------:R-:W-:Y:S02]  /*1610*/  SEL R12, R12, RZ, P0 ;  /* 0x000000ff0c0c7207 */ /* 0x000fe40000000000 */
[----:B--2---:R-:W-:-:S04]  /*1620*/  SEL R2, RZ, 0x1, P0 ;  /* 0x00000001ff027807 */ /* 0x004fc80000000000 */
[----:B------:R-:W-:-:S07]  /*1630*/  LOP3.LUT R11, R11, R2, RZ, 0x3c, !PT ;  /* 0x000000020b0b7212 */ /* 0x000fce00078e3cff */
.L_x_18:
[----:B------:R-:W-:Y:S01]  /*1640*/  UMOV UR4, 0x400 ;  /* 0x0000040000047882 */ /* 0x000fe20000000000 */
[----:B------:R-:W-:Y:S01]  /*1650*/  SHF.L.U32 R2, R17, 0x1f, RZ ;  /* 0x0000001f11027819 */ /* 0x000fe200000006ff */
[----:B-1----:R-:W-:Y:S01]  /*1660*/  ULEA UR4, UR37, UR4, 0x18 ;  /* 0x0000000425047291 */ /* 0x002fe2000f8ec0ff */
[----:B------:R-:W-:Y:S01]  /*1670*/  R2UR UR34, R15 ;  /* 0x000000000f2272ca */ /* 0x000fe200000e0000 */
[----:B------:R-:W-:Y:S01]  /*1680*/  UISETP.GE.U32.AND UP0, UPT, UR13, 0x7f, UPT ;  /* 0x0000007f0d00788c */ /* 0x000fe2000bf06070 */
[----:B------:R-:W-:Y:S01]  /*1690*/  R2UR UR11, R14 ;  /* 0x000000000e0b72ca */ /* 0x000fe200000e0000 */
[----:B------:R-:W-:Y:S01]  /*16a0*/  ULEA UR8, UR6, UR4, 0x3 ;  /* 0x0000000406087291 */ /* 0x000fe2000f8e18ff */
[----:B------:R-:W-:-:S08]  /*16b0*/  UMOV UR21, URZ ;  /* 0x000000ff00157c82 */ /* 0x000fd00008000000 */
[----:B------:R1:W2:Y:S01]  /*16c0*/  SYNCS.PHASECHK.TRANS64.TRYWAIT P0, [UR8+0x20], R2 ;  /* 0x00002002ff0075a7 */ /* 0x0002a20008001108 */
[----:B------:R-:W-:Y:S02]  /*16d0*/  USHF.L.U32 UR34, UR34, 0x7, URZ ;  /* 0x0000000722227899 */ /* 0x000fe400080006ff */
[----:B------:R-:W-:Y:S01]  /*16e0*/  USHF.L.U32 UR11, UR11, 0x7, URZ ;  /* 0x000000070b0b7899 */ /* 0x000fe200080006ff */
[----:B------:R-:W-:Y:S11]  /*16f0*/  BRA.U !UP0, `(.L_x_20) ;  /* 0x0000000108bc7547 */ /* 0x000ff6000b800000 */
[----:B------:R-:W-:Y:S01]  /*1700*/  UIADD3 UR18, UPT, UPT, UR34, 0x40, URZ ;  /* 0x0000004022127890 */ /* 0x000fe2000fffe0ff */
[----:B------:R-:W-:Y:S01]  /*1710*/  UMOV UR24, URZ ;  /* 0x000000ff00187c82 */ /* 0x000fe20008000000 */
[----:B------:R-:W-:-:S10]  /*1720*/  UMOV UR25, UR6 ;  /* 0x0000000600197c82 */ /* 0x000fd40008000000 */
.L_x_25:
[----:B-1----:R-:W-:Y:S01]  /*1730*/  ULEA UR33, UR25, UR4, 0x3 ;  /* 0x0000000419217291 */ /* 0x002fe2000f8e18ff */
[----:B--2---:R-:W-:Y:S01]  /*1740*/  @!P5 MOV R3, 0x8000 ;  /* 0x000080000003d802 */ /* 0x004fe20000000f00 */
[----:B--2---:R-:W-:Y:S10]  /*1750*/  @P0 BRA `(.L_x_21) ;  /* 0x00000000000c0947 */ /* 0x004ff40003800000 */
[----:B------:R-:W-:-:S04]  /*1760*/  SHF.L.U32 R4, R17, 0x1f, RZ ;  /* 0x0000001f11047819 */ /* 0x000fc800000006ff */
[----:B------:R-:W2:Y:S02]  /*1770*/  SYNCS.PHASECHK.TRANS64.TRYWAIT P0, [UR33+0x20], R4 ;  /* 0x00002004ff0075a7 */ /* 0x000ea40008001121 */
[----:B--2---:R-:W-:Y:S05]  /*1780*/  @!P0 BRA `(.L_x_22) ;  /* 0x0000007400848947 */ /* 0x004fea0003800000 */
.L_x_21:
[----:B------:R2:W-:Y:S01]  /*1790*/  @!P5 SYNCS.ARRIVE.TRANS64 RZ, [UR33], R3 ;  /* 0x00000003ffffd9a7 */ /* 0x0005e20008000021 */
[----:B------:R-:W-:Y:S04]  /*17a0*/  BSSY.RECONVERGENT B0, `(.L_x_23) ;  /* 0x0000003000007945 */ /* 0x000fe80003800200 */
[----:B------:R-:W-:Y:S05]  /*17b0*/  @P4 BRA `(.L_x_24) ;  /* 0x0000000000044947 */ /* 0x000fea0003800000 */
[----:B------:R-:W-:Y:S05]  /*17c0*/  BPT.TRAP 0x1 ;  /* 0x000000040000795c */ /* 0x000fea0000300000 */
.L_x_24:
[----:B------:R-:W-:Y:S05]  /*17d0*/  BSYNC.RECONVERGENT B0 ;  /* 0x0000000000007941 */ /* 0x000fea0003800200 */
.L_x_23:
[----:B------:R-:W-:Y:S02]  /*17e0*/  UIADD3 UR6, UPT, UPT, UR25, 0x1, URZ ;  /* 0x0000000119067890 */ /* 0x000fe4000fffe0ff */
[----:B------:R-:W-:Y:S02]  /*17f0*/  UIADD3 UR30, UP1, UPT, UR22, 0x80, URZ ;  /* 0x00000080161e7890 */ /* 0x000fe4000ff3e0ff */
[----:B------:R-:W-:Y:S02]  /*1800*/  UISETP.NE.AND UP0, UPT, UR6, 0x4, UPT ;  /* 0x000000040600788c */ /* 0x000fe4000bf05270 */
[----:B------:R-:W-:Y:S02]  /*1810*/  USHF.L.U32 UR35, UR24, 0x6, URZ ;  /* 0x0000000618237899 */ /* 0x000fe400080006ff */
[----:B------:R-:W-:Y:S02]  /*1820*/  USEL UR9, URZ, 0x1, UP0 ;  /* 0x00000001ff097887 */ /* 0x000fe40008000000 */
[----:B------:R-:W-:-:S02]  /*1830*/  USEL UR6, UR6, URZ, UP0 ;  /* 0x000000ff06067287 */ /* 0x000fc40008000000 */
[----:B------:R-:W-:Y:S02]  /*1840*/  UIADD3 UR28, UP0, UPT, UR22, 0x180, URZ ;  /* 0x00000180161c7890 */ /* 0x000fe4000ff1e0ff */
[----:B------:R-:W-:Y:S01]  /*1850*/  ULEA UR8, UR6, UR4, 0x3 ;  /* 0x0000000406087291 */ /* 0x000fe2000f8e18ff */
[----:B------:R-:W-:Y:S01]  /*1860*/  LOP3.LUT R17, R17, UR9, RZ, 0x3c, !PT ;  /* 0x0000000911117c12 */ /* 0x000fe2000f8e3cff */
[----:B------:R-:W-:Y:S02]  /*1870*/  UIADD3.X UR31, UPT, UPT, URZ, UR23, URZ, UP1, !UPT ;  /* 0x00000017ff1f7290 */ /* 0x000fe40008ffe4ff */
[----:B------:R-:W-:Y:S01]  /*1880*/  UIADD3.X UR29, UPT, UPT, URZ, UR23, URZ, UP0, !UPT ;  /* 0x00000017ff1d7290 */ /* 0x000fe200087fe4ff */
[----:B-1----:R-:W-:Y:S01]  /*1890*/  SHF.L.U32 R2, R17, 0x1f, RZ ;  /* 0x0000001f11027819 */ /* 0x002fe200000006ff */
[----:B------:R-:W-:Y:S01]  /*18a0*/  UMOV UR26, 0x0 ;  /* 0x00000000001a7882 */ /* 0x000fe20000000000 */
[----:B------:R-:W-:Y:S01]  /*18b0*/  UMOV UR27, 0x10000000 ;  /* 0x10000000001b7882 */ /* 0x000fe20000000000 */
[----:B------:R-:W-:Y:S01]  /*18c0*/  UMOV UR17, UR33 ;  /* 0x0000002100117c82 */ /* 0x000fe20008000000 */
[----:B------:R1:W1:Y:S01]  /*18d0*/  SYNCS.PHASECHK.TRANS64.TRYWAIT P0, [UR8+0x20], R2 ;  /* 0x00002002ff0075a7 */ /* 0x0002620008001108 */
[----:B------:R-:W-:Y:S01]  /*18e0*/  ULEA UR8, UR25, UR4, 0xe ;  /* 0x0000000419087291 */ /* 0x000fe2000f8e70ff */
[----:B------:R-:W-:Y:S01]  /*18f0*/  UMOV UR20, UR36 ;  /* 0x0000002400147c82 */ /* 0x000fe20008000000 */
[----:B------:R-:W-:-:S02]  /*1900*/  UMOV UR19, UR35 ;  /* 0x0000002300137c82 */ /* 0x000fc40008000000 */
[----:B------:R-:W-:Y:S02]  /*1910*/  UIADD3 UR32, UPT, UPT, UR8, 0x8400, URZ ;  /* 0x0000840008207890 */ /* 0x000fe4000fffe0ff */
[----:B------:R-:W-:Y:S02]  /*1920*/  UIADD3 UR16, UPT, UPT, UR8, 0xa400, URZ ;  /* 0x0000a40008107890 */ /* 0x000fe4000fffe0ff */
[----:B------:R-:W-:Y:S01]  /*1930*/  UIADD3 UR8, UPT, UPT, UR8, 0x18400, URZ ;  /* 0x0001840008087890 */ /* 0x000fe2000fffe0ff */
[----:B------:R-:W-:Y:S01]  /*1940*/  UMOV UR12, UR36 ;  /* 0x00000024000c7c82 */ /* 0x000fe20008000000 */
[----:B------:R-:W-:Y:S01]  /*1950*/  UMOV UR9, UR33 ;  /* 0x0000002100097c82 */ /* 0x000fe20008000000 */
[----:B------:R-:W-:Y:S02]  /*1960*/  UMOV UR10, UR35 ;  /* 0x00000023000a7c82 */ /* 0x000fe40008000000 */
[----:B------:R1:W-:Y:S01]  /*1970*/  UTMALDG.3D [UR32], [UR30], desc[UR26] ;  /* 0x00001a201e0075b4 */ /* 0x0003e20008011000 */
[----:B------:R-:W-:Y:S01]  /*1980*/  UIADD3 UR24, UPT, UPT, UR24, 0x1, URZ ;  /* 0x0000000118187890 */ /* 0x000fe2000fffe0ff */
[----:B------:R-:W-:Y:S01]  /*1990*/  UMOV UR21, UR5 ;  /* 0x0000000500157c82 */ /* 0x000fe20008000000 */
[----:B------:R-:W-:-:S02]  /*19a0*/  UMOV UR25, UR6 ;  /* 0x0000000600197c82 */ /* 0x000fc40008000000 */
[----:B------:R-:W-:Y:S01]  /*19b0*/  UISETP.NE.AND UP0, UPT, UR24, UR5, UPT ;  /* 0x000000051800728c */ /* 0x000fe2000bf05270 */
[----:B------:R1:W-:Y:S01]  /*19c0*/  UTMALDG.3D [UR16], [UR30], desc[UR26] ;  /* 0x00001a101e0075b4 */ /* 0x0003e20008011000 */
[----:B------:R1:W-:Y:S07]  /*19d0*/  UTMALDG.3D [UR8], [UR28], desc[UR26] ;  /* 0x00001a081c0075b4 */ /* 0x0003ee0008011000 */
[----:B------:R-:W-:Y:S05]  /*19e0*/  BRA.U UP0, `(.L_x_25) ;  /* 0xfffffffd00507547 */ /* 0x000fea000b83ffff */
.L_x_20:
[----:B-1----:R-:W-:Y:S01]  /*19f0*/  ULEA UR8, UR6, UR4, 0x3 ;  /* 0x0000000406087291 */ /* 0x002fe2000f8e18ff */
[----:B------:R-:W-:Y:S01]  /*1a00*/  SHF.L.U32 R2, R17, 0x1f, RZ ;  /* 0x0000001f11027819 */ /* 0x000fe200000006ff */
[----:B------:R-:W-:Y:S01]  /*1a10*/  @!P1 SYNCS.ARRIVE.TRANS64.A1T0 RZ, [UR4+0x88], RZ ;  /* 0x000088ffffff99a7 */ /* 0x000fe20008100004 */
[----:B------:R-:W-:-:S06]  /*1a20*/  UISETP.GT.AND UP0, UPT, UR15, UR14, UPT ;  /* 0x0000000e0f00728c */ /* 0x000fcc000bf04270 */
[----:B--2---:R1:W2:Y:S03]  /*1a30*/  SYNCS.PHASECHK.TRANS64.TRYWAIT P0, [UR8+0x20], R2 ;  /* 0x00002002ff0075a7 */ /* 0x0042a60008001108 */
[----:B------:R-:W-:Y:S05]  /*1a40*/  BRA.U !UP0, `(.L_x_26) ;  /* 0x0000000108c07547 */ /* 0x000fea000b800000 */
[----:B------:R-:W-:Y:S02]  /*1a50*/  UIADD3 UR29, UPT, UPT, UR7, UR21, URZ ;  /* 0x00000015071d7290 */ /* 0x000fe4000fffe0ff */
[----:B------:R-:W-:Y:S01]  /*1a60*/  UIADD3 UR18, UPT, UPT, UR34, 0x40, URZ ;  /* 0x0000004022127890 */ /* 0x000fe2000fffe0ff */
[----:B------:R-:W-:-:S11]  /*1a70*/  UMOV UR35, UR6 ;  /* 0x0000000600237c82 */ /* 0x000fd60008000000 */
.L_x_31:
[----:B-1----:R-:W-:Y:S01]  /*1a80*/  ULEA UR25, UR35, UR4, 0x3 ;  /* 0x0000000423197291 */ /* 0x002fe2000f8e18ff */
[----:B--2---:R-:W-:Y:S01]  /*1a90*/  @!P5 MOV R3, 0x8000 ;  /* 0x000080000003d802 */ /* 0x004fe20000000f00 */
[----:B--2---:R-:W-:Y:S10]  /*1aa0*/  @P0 BRA `(.L_x_27) ;  /* 0x00000000000c0947 */ /* 0x004ff40003800000 */
[----:B------:R-:W-:-:S04]  /*1ab0*/  SHF.L.U32 R4, R17, 0x1f, RZ ;  /* 0x0000001f11047819 */ /* 0x000fc800000006ff */
[----:B------:R-:W2:Y:S02]  /*1ac0*/  SYNCS.PHASECHK.TRANS64.TRYWAIT P0, [UR25+0x20], R4 ;  /* 0x00002004ff0075a7 */ /* 0x000ea40008001119 */
[----:B--2---:R-:W-:Y:S05]  /*1ad0*/  @!P0 BRA `(.L_x_28) ;  /* 0x0000007000c88947 */ /* 0x004fea0003800000 */
.L_x_27:
[----:B------:R2:W-:Y:S01]  /*1ae0*/  @!P5 SYNCS.ARRIVE.TRANS64 RZ, [UR25], R3 ;  /* 0x00000003ffffd9a7 */ /* 0x0005e20008000019 */
[----:B------:R-:W-:Y:S04]  /*1af0*/  BSSY.RECONVERGENT B0, `(.L_x_29) ;  /* 0x0000003000007945 */ /* 0x000fe80003800200 */
[----:B------:R-:W-:Y:S05]  /*1b00*/  @P4 BRA `(.L_x_30) ;  /* 0x0000000000044947 */ /* 0x000fea0003800000 */
[----:B------:R-:W-:Y:S05]  /*1b10*/  BPT.TRAP 0x1 ;  /* 0x000000040000795c */ /* 0x000fea0000300000 */
.L_x_30:
[----:B------:R-:W-:Y:S05]  /*1b20*/  BSYNC.RECONVERGENT B0 ;  /* 0x0000000000007941 */ /* 0x000fea0003800200 */
.L_x_29:
        /* <DEDUP_REMOVED lines=24> */
[----:B------:R-:W-:Y:S01]  /*1cb0*/  UMOV UR12, UR36 ;  /* 0x00000024000c7c82 */ /* 0x000fe20008000000 */
[----:B------:R-:W-:Y:S01]  /*1cc0*/  UMOV UR9, UR25 ;  /* 0x0000001900097c82 */ /* 0x000fe20008000000 */
[----:B------:R1:W-:Y:S01]  /*1cd0*/  UTMALDG.3D [UR24], [UR38], desc[UR30] ;  /* 0x00001e18260075b4 */ /* 0x0003e20008011000 */
[----:B------:R-:W-:Y:S01]  /*1ce0*/  UMOV UR10, UR27 ;  /* 0x0000001b000a7c82 */ /* 0x000fe20008000000 */
[----:B------:R-:W-:Y:S01]  /*1cf0*/  UIADD3 UR21, UPT, UPT, UR21, 0x1, URZ ;  /* 0x0000000115157890 */ /* 0x000fe2000fffe0ff */
[----:B------:R-:W-:-:S03]  /*1d00*/  UMOV UR35, UR6 ;  /* 0x0000000600237c82 */ /* 0x000fc60008000000 */
[----:B------:R-:W-:Y:S01]  /*1d10*/  UISETP.NE.AND UP0, UPT, UR21, UR29, UPT ;  /* 0x0000001d1500728c */ /* 0x000fe2000bf05270 */
[----:B------:R1:W-:Y:S01]  /*1d20*/  UTMALDG.3D [UR16], [UR38], desc[UR30] ;  /* 0x00001e10260075b4 */ /* 0x0003e20008011000 */
[----:B------:R1:W-:Y:S07]  /*1d30*/  UTMALDG.3D [UR8], [UR32], desc[UR30] ;  /* 0x00001e08200075b4 */ /* 0x0003ee0008011000 */
[----:B------:R-:W-:Y:S05]  /*1d40*/  BRA.U UP0, `(.L_x_31) ;  /* 0xfffffffd004c7547 */ /* 0x000fea000b83ffff */
.L_x_26:
[C---:B-1----:R-:W-:Y:S01]  /*1d50*/  LEA R2, R16.reuse, UR4, 0x3 ;  /* 0x0000000410027c11 */ /* 0x042fe2000f8e18ff */
[----:B------:R-:W-:Y:S01]  /*1d60*/  NOP ;  /* 0x0000000000007918 */ /* 0x000fe20000000000 */
[----:B--2---:R-:W-:Y:S02]  /*1d70*/  SHF.L.U32 R3, R13, 0x1f, RZ ;  /* 0x0000001f0d037819 */ /* 0x004fe400000006ff */
[----:B------:R-:W-:Y:S02]  /*1d80*/  LEA R4, R16, UR4, 0x4 ;  /* 0x0000000410047c11 */ /* 0x000fe4000f8e20ff */
[----:B------:R-:W1:Y:S02]  /*1d90*/  SYNCS.PHASECHK.TRANS64.TRYWAIT P0, [R2+URZ+0x90], R3 ;  /* 0x00009003020075a7 */ /* 0x000e6400080011ff */
[----:B-1----:R-:W-:Y:S05]  /*1da0*/  @!P0 BRA `(.L_x_32) ;  /* 0x00000070002c8947 */ /* 0x002fea0003800000 */
.L_x_134:
[----:B------:R-:W2:Y:S01]  /*1db0*/  LDS.128 R4, [R4+0x120] ;  /* 0x0001200004047984 */ /* 0x000ea20000000c00 */
[----:B---3--:R-:W-:Y:S01]  /*1dc0*/  ISETP.GE.AND P0, PT, R40, 0x1, PT ;  /* 0x000000012800780c */ /* 0x008fe20003f06270 */
[----:B-1----:R-:W-:Y:S01]  /*1dd0*/  VIADD R2, R2, 0xa0 ;  /* 0x000000a002027836 */ /* 0x002fe20000000000 */
[----:B------:R-:W-:Y:S01]  /*1de0*/  @!PT LDS RZ, [RZ] ;  /* 0x00000000fffff984 */ /* 0x000fe20000000800 */
[----:B------:R-:W-:Y:S01]  /*1df0*/  @!PT LDS RZ, [RZ] ;  /* 0x00000000fffff984 */ /* 0x000fe20000000800 */
[----:B------:R-:W-:Y:S01]  /*1e00*/  @!PT LDS RZ, [RZ] ;  /* 0x00000000fffff984 */ /* 0x000fe20000000800 */
[----:B------:R-:W-:Y:S01]  /*1e10*/  @!PT LDS RZ, [RZ] ;  /* 0x00000000fffff984 */ /* 0x000fe20000000800 */
[----:B------:R1:W-:Y:S06]  /*1e20*/  MEMBAR.ALL.CTA ;  /* 0x0000000000007992 */ /* 0x0003ec0000008000 */
[----:B-1----:R-:W1:Y:S01]  /*1e30*/  FENCE.VIEW.ASYNC.S ;  /* 0x00000000000073c6 */ /* 0x002e620000000000 */
[----:B------:R-:W-:-:S04]  /*1e40*/  PRMT R2, RZ, 0x654, R2 ;  /* 0x00000654ff027816 */ /* 0x000fc80000000002 */
[----:B-1----:R1:W-:Y:S01]  /*1e50*/  SYNCS.ARRIVE.TRANS64.RED.A1T0 RZ, [R2+URZ], RZ ;  /* 0x000000ff02ff79a7 */ /* 0x0023e200081004ff */
[----:B--2---:R-:W-:-:S13]  /*1e60*/  LOP3.LUT P2, RZ, R6, 0x1, RZ, 0xc0, !PT ;  /* 0x0000000106ff7812 */ /* 0x004fda000784c0ff */
[----:B------:R-:W-:Y:S01]  /*1e70*/  @P2 SHF.R.U32.HI R3, RZ, 0x10, R5 ;  /* 0x00000010ff032819 */ /* 0x000fe20000011605 */
[----:B------:R-:W-:Y:S01]  /*1e80*/  VOTEU.ANY UP0, P2 ;  /* 0x0000000000ff7886 */ /* 0x000fe20001000100 */
[----:B------:R-:W-:Y:S02]  /*1e90*/  @P2 MOV R10, R4 ;  /* 0x00000004000a2202 */ /* 0x000fe40000000f00 */
[----:B------:R-:W-:Y:S02]  /*1ea0*/  @P2 R2UR.BROADCAST UR8, R3 ;  /* 0x00000000030822ca */ /* 0x000fe400008e0000 */
[----:B------:R-:W-:-:S11]  /*1eb0*/  @P2 LOP3.LUT R9, R5, 0xffff, RZ, 0xc0, !PT ;  /* 0x0000ffff05092812 */ /* 0x000fd600078ec0ff */
[----:B------:R-:W-:Y:S01]  /*1ec0*/  @UP0 UMOV UR36, UR8 ;  /* 0x0000000800240c82 */ /* 0x000fe20008000000 */
[----:B-1----:R-:W-:Y:S05]  /*1ed0*/  @!P0 BRA `(.L_x_33) ;  /* 0x0000000000b88947 */ /* 0x002fea0003800000 */
[----:B------:R-:W4:Y:S01]  /*1ee0*/  LDC.64 R4, c[0x0][0xb18] ;  /* 0x0002c600ff047b82 */ /* 0x000f220000000a00 */
[----:B------:R-:W-:-:S07]  /*1ef0*/  ISETP.NE.AND P3, PT, R40, 0x1, PT ;  /* 0x000000012800780c */ /* 0x000fce0003f65270 */
[----:B------:R-:W1:Y:S08]  /*1f00*/  LDC.64 R6, c[0x0][0xb10] ;  /* 0x0002c400ff067b82 */ /* 0x000e700000000a00 */
[----:B------:R-:W2:Y:S08]  /*1f10*/  LDC R14, c[0x0][0xb20] ;  /* 0x0002c800ff0e7b82 */ /* 0x000eb00000000800 */
[----:B------:R-:W3:Y:S01]  /*1f20*/  LDC R15, c[0x0][0xb0c] ;  /* 0x0002c300ff0f7b82 */ /* 0x000ee20000000800 */
[----:B----4-:R-:W-:Y:S01]  /*1f30*/  IMAD.HI.U32 R19, R0, R5, RZ ;  /* 0x0000000500137227 */ /* 0x010fe200078e00ff */
[----:B------:R-:W-:-:S03]  /*1f40*/  ISETP.NE.AND P0, PT, R4, 0x1, PT ;  /* 0x000000010400780c */ /* 0x000fc60003f05270 */
[----:B------:R-:W-:-:S03]  /*1f50*/  IMAD.HI.U32 R5, R9, R5, RZ ;  /* 0x0000000509057227 */ /* 0x000fc600078e00ff */
[----:B------:R-:W4:Y:S01]  /*1f60*/  LDC.64 R2, c[0x0][0xb28] ;  /* 0x0002ca00ff027b82 */ /* 0x000f220000000a00 */
[----:B-1----:R-:W-:-:S04]  /*1f70*/  IMAD.HI.U32 R20, R8, R6, RZ ;  /* 0x0000000608147227 */ /* 0x002fc800078e00ff */
[----:B------:R-:W-:Y:S01]  /*1f80*/  IMAD.HI.U32 R21, R10, R6, RZ ;  /* 0x000000060a157227 */ /* 0x000fe200078e00ff */
[----:B------:R-:W-:Y:S02]  /*1f90*/  SHF.R.U32.HI R20, RZ, R7, R20 ;  /* 0x00000007ff147219 */ /* 0x000fe40000011614 */
[-C--:B--2---:R-:W-:Y:S02]  /*1fa0*/  SHF.R.U32.HI R19, RZ, R14.reuse, R19 ;  /* 0x0000000eff137219 */ /* 0x084fe40000011613 */
[----:B------:R-:W-:Y:S02]  /*1fb0*/  SHF.R.U32.HI R5, RZ, R14, R5 ;  /* 0x0000000eff057219 */ /* 0x000fe40000011605 */
[----:B------:R-:W-:Y:S02]  /*1fc0*/  SEL R19, R0, R19, !P0 ;  /* 0x0000001300137207 */ /* 0x000fe40004000000 */
[----:B------:R-:W-:Y:S02]  /*1fd0*/  SHF.R.U32.HI R21, RZ, R7, R21 ;  /* 0x00000007ff157219 */ /* 0x000fe40000011615 */
[----:B---3--:R-:W-:-:S02]  /*1fe0*/  ISETP.NE.AND P1, PT, R15, 0x1, PT ;  /* 0x000000010f00780c */ /* 0x008fc40003f25270 */
[----:B------:R-:W-:Y:S02]  /*1ff0*/  SEL R5, R9, R5, !P0 ;  /* 0x0000000509057207 */ /* 0x000fe40004000000 */
[----:B------:R-:W-:Y:S02]  /*2000*/  SEL R20, R8, R20, !P1 ;  /* 0x0000001408147207 */ /* 0x000fe40004800000 */
[----:B------:R-:W-:Y:S01]  /*2010*/  SEL R21, R10, R21, !P1 ;  /* 0x000000150a157207 */ /* 0x000fe20004800000 */
[----:B----4-:R-:W-:-:S04]  /*2020*/  IMAD.HI.U32 R18, R19, R2, RZ ;  /* 0x0000000213127227 */ /* 0x010fc800078e00ff */
        /* <DEDUP_REMOVED lines=10> */
[----:B------:R-:W-:-:S04]  /*20d0*/  @!P0 IMAD.HI.U32 R7, R21, R2, RZ ;  /* 0x0000000215078227 */ /* 0x000fc800078e00ff */
[----:B------:R-:W-:Y:S01]  /*20e0*/  IMAD.MOV R2, RZ, RZ, -R6 ;  /* 0x000000ffff027224 */ /* 0x000fe200078e0a06 */
[----:B------:R-:W-:Y:S02]  /*20f0*/  @!P0 SHF.R.U32.HI R3, RZ, R3, R7 ;  /* 0x00000003ff038219 */ /* 0x000fe40000011607 */
[----:B------:R-:W-:Y:S01]  /*2100*/  IADD3 R7, PT, PT, -R5, RZ, RZ ;  /* 0x000000ff05077210 */ /* 0x000fe20007ffe1ff */
[----:B------:R-:W-:Y:S01]  /*2110*/  IMAD R2, R40, R2, R5 ;  /* 0x0000000228027224 */ /* 0x000fe200078e0205 */
        /* <DEDUP_REMOVED lines=10> */
.L_x_33:
[----:B------:R-:W1:Y:S02]  /*21c0*/  LDCU UR8, c[0x0][0xb30] ;  /* 0x00016600ff0877ac */ /* 0x000e640008000800 */
[----:B-1----:R-:W-:-:S09]  /*21d0*/  UISETP.NE.AND UP0, UPT, UR8, 0x1, UPT ;  /* 0x000000010800788c */ /* 0x002fd2000bf05270 */
[----:B------:R-:W-:Y:S05]  /*21e0*/  BRA.U UP0, `(.L_x_34) ;  /* 0x0000000100407547 */ /* 0x000fea000b800000 */
[----:B------:R-:W1:Y:S08]  /*21f0*/  LDC.64 R4, c[0x0][0xb10] ;  /* 0x0002c400ff047b82 */ /* 0x000e700000000a00 */
[----:B------:R-:W2:Y:S08]  /*2200*/  LDC.64 R2, c[0x0][0xb18] ;  /* 0x0002c600ff027b82 */ /* 0x000eb00000000a00 */
[----:B------:R-:W3:Y:S08]  /*2210*/  LDC R6, c[0x0][0xb20] ;  /* 0x0002c800ff067b82 */ /* 0x000ef00000000800 */
[----:B------:R-:W4:Y:S01]  /*2220*/  LDC R7, c[0x0][0xb0c] ;  /* 0x0002c300ff077b82 */ /* 0x000f220000000800 */
[----:B-1----:R-:W-:-:S05]  /*2230*/  IMAD.HI.U32 R4, R10, R4, RZ ;  /* 0x000000040a047227 */ /* 0x002fca00078e00ff */
[----:B------:R-:W-:Y:S01]  /*2240*/  SHF.R.U32.HI R4, RZ, R5, R4 ;  /* 0x00000005ff047219 */ /* 0x000fe20000011604 */
[----:B--2---:R-:W-:Y:S01]  /*2250*/  IMAD.HI.U32 R3, R9, R3, RZ ;  /* 0x0000000309037227 */ /* 0x004fe200078e00ff */
[----:B------:R-:W-:-:S04]  /*2260*/  ISETP.NE.AND P0, PT, R2, 0x1, PT ;  /* 0x000000010200780c */ /* 0x000fc80003f05270 */
[----:B---3--:R-:W-:-:S04]  /*2270*/  SHF.R.U32.HI R3, RZ, R6, R3 ;  /* 0x00000006ff037219 */ /* 0x008fc80000011603 */
[----:B------:R-:W-:Y:S02]  /*2280*/  SEL R3, R9, R3, !P0 ;  /* 0x0000000309037207 */ /* 0x000fe40004000000 */
[----:B----4-:R-:W-:-:S04]  /*2290*/  ISETP.NE.AND P1, PT, R7, 0x1, PT ;  /* 0x000000010700780c */ /* 0x010fc80003f25270 */
[----:B------:R-:W-:-:S05]  /*22a0*/  SEL R4, R10, R4, !P1 ;  /* 0x000000040a047207 */ /* 0x000fca0004800000 */
[----:B------:R-:W-:Y:S02]  /*22b0*/  IMAD.IADD R5, R3, 0x1, -R4 ;  /* 0x0000000103057824 */ /* 0x000fe400078e0a04 */
[----:B------:R-:W-:Y:S02]  /*22c0*/  IMAD.IADD R3, R4, 0x1, -R3 ;  /* 0x0000000104037824 */ /* 0x000fe400078e0a03 */
[----:B------:R-:W-:Y:S02]  /*22d0*/  IMAD R10, R5, R7, R10 ;  /* 0x00000007050a7224 */ /* 0x000fe400078e020a */
[----:B------:R-:W-:-:S07]  /*22e0*/  IMAD R9, R3, R2, R9 ;  /* 0x0000000203097224 */ /* 0x000fce00078e0209 */
.L_x_34:
[----:B------:R-:W-:Y:S01]  /*22f0*/  VIADD R16, R16, 0x1 ;  /* 0x0000000110107836 */ /* 0x000fe20000000000 */
[----:B------:R-:W-:Y:S01]  /*2300*/  PLOP3.LUT P1, PT, PT, PT, PT, 0x80, 0x8 ;  /* 0x000000000008781c */ /* 0x000fe20003f2f070 */
[----:B------:R-:W-:Y:S02]  /*2310*/  IMAD.IADD R15, R10, 0x1, R87 ;  /* 0x000000010a0f7824 */ /* 0x000fe400078e0257 */
[----:B------:R-:W-:Y:S01]  /*2320*/  IMAD.IADD R14, R9, 0x1, R86 ;  /* 0x00000001090e7824 */ /* 0x000fe200078e0256 */
[----:B------:R-:W-:-:S04]  /*2330*/  ISETP.NE.AND P0, PT, R16, 0x2, PT ;  /* 0x000000021000780c */ /* 0x000fc80003f05270 */
[----:B------:R-:W-:Y:S02]  /*2340*/  SEL R2, RZ, 0x1, P0 ;  /* 0x00000001ff027807 */ /* 0x000fe40000000000 */
[----:B------:R-:W-:Y:S02]  /*2350*/  SEL R16, R16, RZ, P0 ;  /* 0x000000ff10107207 */ /* 0x000fe40000000000 */
[----:B------:R-:W-:Y:S01]  /*2360*/  LOP3.LUT R13, R13, R2, RZ, 0x3c, !PT ;  /* 0x000000020d0d7212 */ /* 0x000fe200078e3cff */
[----:B------:R-:W-:Y:S06]  /*2370*/  @P2 BRA `(.L_x_35) ;  /* 0xfffffff000702947 */ /* 0x000fec000383ffff */
[----:B------:R-:W-:Y:S01]  /*2380*/  UIADD3 UR4, UPT, UPT, UR4, 0x20, URZ ;  /* 0x0000002004047890 */ /* 0x000fe2000fffe0ff */
[----:B------:R-:W-:-:S03]  /*2390*/  SHF.L.U32 R2, R17, 0x1f, RZ ;  /* 0x0000001f11027819 */ /* 0x000fc600000006ff */
[----:B------:R-:W-:-:S09]  /*23a0*/  ULEA UR5, UR6, UR4, 0x3 ;  /* 0x0000000406057291 */ /* 0x000fd2000f8e18ff */
[----:B------:R-:W1:Y:S02]  /*23b0*/  SYNCS.PHASECHK.TRANS64.TRYWAIT P0, [UR5], R2 ;  /* 0x00000002ff0075a7 */ /* 0x000e640008001105 */
[----:B-1----:R-:W-:Y:S05]  /*23c0*/  @!P0 BRA `(.L_x_36) ;  /* 0x0000006800b88947 */ /* 0x002fea0003800000 */
.L_x_136:
[----:B------:R-:W-:-:S04]  /*23d0*/  UIADD3 UR6, UPT, UPT, UR6, 0x1, URZ ;  /* 0x0000000106067890 */ /* 0x000fc8000fffe0ff */
[----:B------:R-:W-:-:S04]  /*23e0*/  UISETP.NE.AND UP0, UPT, UR6, 0x4, UPT ;  /* 0x000000040600788c */ /* 0x000fc8000bf05270 */
[----:B------:R-:W-:Y:S02]  /*23f0*/  USEL UR7, URZ, 0x1, UP0 ;  /* 0x00000001ff077887 */ /* 0x000fe40008000000 */
[----:B------:R-:W-:-:S04]  /*2400*/  USEL UR6, UR6, URZ, UP0 ;  /* 0x000000ff06067287 */ /* 0x000fc80008000000 */
[----:B------:R-:W-:Y:S01]  /*2410*/  ULEA UR5, UR6, UR4, 0x3 ;  /* 0x0000000406057291 */ /* 0x000fe2000f8e18ff */
[----:B-1----:R-:W-:-:S04]  /*2420*/  LOP3.LUT R2, R17, UR7, RZ, 0x3c, !PT ;  /* 0x0000000711027c12 */ /* 0x002fc8000f8e3cff */
[----:B------:R-:W-:-:S04]  /*2430*/  SHF.L.U32 R3, R2, 0x1f, RZ ;  /* 0x0000001f02037819 */ /* 0x000fc800000006ff */
[----:B------:R-:W1:Y:S02]  /*2440*/  SYNCS.PHASECHK.TRANS64.TRYWAIT P0, [UR5], R3 ;  /* 0x00000003ff0075a7 */ /* 0x000e640008001105 */
[----:B-1----:R-:W-:Y:S05]  /*2450*/  @!P0 BRA `(.L_x_37) ;  /* 0x0000006800ac8947 */ /* 0x002fea0003800000 */
.L_x_138:
[----:B------:R-:W-:-:S04]  /*2460*/  UIADD3 UR6, UPT, UPT, UR6, 0x1, URZ ;  /* 0x0000000106067890 */ /* 0x000fc8000fffe0ff */
[----:B------:R-:W-:-:S04]  /*2470*/  UISETP.NE.AND UP0, UPT, UR6, 0x4, UPT ;  /* 0x000000040600788c */ /* 0x000fc8000bf05270 */
[----:B------:R-:W-:Y:S02]  /*2480*/  USEL UR7, URZ, 0x1, UP0 ;  /* 0x00000001ff077887 */ /* 0x000fe40008000000 */
[----:B------:R-:W-:-:S04]  /*2490*/  USEL UR6, UR6, URZ, UP0 ;  /* 0x000000ff06067287 */ /* 0x000fc80008000000 */
[----:B------:R-:W-:Y:S01]  /*24a0*/  ULEA UR5, UR6, UR4, 0x3 ;  /* 0x0000000406057291 */ /* 0x000fe2000f8e18ff */
[----:B------:R-:W-:-:S04]  /*24b0*/  LOP3.LUT R2, R2, UR7, RZ, 0x3c, !PT ;  /* 0x0000000702027c12 */ /* 0x000fc8000f8e3cff */
[----:B-1----:R-:W-:-:S04]  /*24c0*/  SHF.L.U32 R3, R2, 0x1f, RZ ;  /* 0x0000001f02037819 */ /* 0x002fc800000006ff */
[----:B------:R-:W1:Y:S02]  /*24d0*/  SYNCS.PHASECHK.TRANS64.TRYWAIT P0, [UR5], R3 ;  /* 0x00000003ff0075a7 */ /* 0x000e640008001105 */
[----:B-1----:R-:W-:Y:S05]  /*24e0*/  @!P0 BRA `(.L_x_38) ;  /* 0x0000006800a08947 */ /* 0x002fea0003800000 */
.L_x_140:
[----:B------:R-:W-:-:S04]  /*24f0*/  UIADD3 UR6, UPT, UPT, UR6, 0x1, URZ ;  /* 0x0000000106067890 */ /* 0x000fc8000fffe0ff */
[----:B------:R-:W-:-:S04]  /*2500*/  UISETP.NE.AND UP0, UPT, UR6, 0x4, UPT ;  /* 0x000000040600788c */ /* 0x000fc8000bf05270 */
[----:B------:R-:W-:Y:S02]  /*2510*/  USEL UR5, URZ, 0x1, UP0 ;  /* 0x00000001ff057887 */ /* 0x000fe40008000000 */
[----:B------:R-:W-:-:S04]  /*2520*/  USEL UR6, UR6, URZ, UP0 ;  /* 0x000000ff06067287 */ /* 0x000fc80008000000 */
[----:B------:R-:W-:Y:S01]  /*2530*/  ULEA UR6, UR6, UR4, 0x3 ;  /* 0x0000000406067291 */ /* 0x000fe2000f8e18ff */
[----:B------:R-:W-:-:S04]  /*2540*/  LOP3.LUT R2, R2, UR5, RZ, 0x3c, !PT ;  /* 0x0000000502027c12 */ /* 0x000fc8000f8e3cff */
[----:B------:R-:W-:Y:S01]  /*2550*/  SHF.L.U32 R2, R2, 0x1f, RZ ;  /* 0x0000001f02027819 */ /* 0x000fe200000006ff */
[----:B-1--4-:R-:W-:-:S07]  /*2560*/  IMAD.U32 R0, RZ, RZ, UR6 ;  /* 0x00000006ff007e24 */ /* 0x012fce000f8e00ff */
.L_x_39:
[----:B-1----:R1:W2:Y:S02]  /*2570*/  SYNCS.PHASECHK.TRANS64.TRYWAIT P0, [R0+URZ], R2 ;  /* 0x00000002000075a7 */ /* 0x0022a400080011ff */
[----:B--2---:R-:W-:Y:S05]  /*2580*/  @!P0 NANOSLEEP.SYNCS 0x989680 ;  /* 0x009896800000895d */ /* 0x004fea0003900000 */
[----:B------:R-:W2:Y:S02]  /*2590*/  @!P0 SYNCS.PHASECHK.TRANS64 P0, [R0+URZ], R2 ;  /* 0x00000002000085a7 */ /* 0x000ea400080010ff */
[----:B--2---:R-:W-:Y:S05]  /*25a0*/  @P0 EXIT ;  /* 0x000000000000094d */ /* 0x004fea0003800000 */
[----:B------:R-:W-:Y:S05]  /*25b0*/  BRA `(.L_x_39) ;  /* 0xfffffffc00ec7947 */ /* 0x000fea000383ffff */
.L_x_17:
[----:B------:R-:W-:-:S04]  /*25c0*/  UISETP.NE.AND UP1, UPT, UR37, URZ, UPT ;  /* 0x000000ff2500728c */ /* 0x000fc8000bf25270 */
[----:B------:R-:W-:-:S09]  /*25d0*/  UISETP.NE.OR UP1, UPT, UR8, 0x1, UP1 ;  /* 0x000000010800788c */ /* 0x000fd20008f25670 */
[----:B------:R-:W-:Y:S05]  /*25e0*/  BRA.U UP1, `(.L_x_40) ;  /* 0x0000000501487547 */ /* 0x000fea000b800000 */
[----:B------:R-:W-:Y:S01]  /*25f0*/  ISETP.NE.AND P2, PT, R2, RZ, PT ;  /* 0x000000ff0200720c */ /* 0x000fe20003f45270 */
[----:B------:R-:W-:Y:S01]  /*2600*/  IMAD.MOV.U32 R12, RZ, RZ, 0x1 ;  /* 0x00000001ff0c7424 */ /* 0x000fe200078e00ff */
[----:B------:R-:W-:Y:S02]  /*2610*/  CS2R R10, SRZ ;  /* 0x00000000000a7805 */ /* 0x000fe4000001ff00 */
[----:B------:R-:W-:Y:S01]  /*2620*/  CS2R R8, SRZ ;  /* 0x0000000000087805 */ /* 0x000fe2000001ff00 */
[----:B------:R-:W-:Y:S01]  /*2630*/  UMOV UR4, 0x400 ;  /* 0x0000040000047882 */ /* 0x000fe20000000000 */
[----:B------:R-:W-:Y:S01]  /*2640*/  UMOV UR6, URZ ;  /* 0x000000ff00067c82 */ /* 0x000fe20008000000 */
[----:B------:R-:W-:-:S12]  /*2650*/  ULEA UR37, UR37, UR4, 0x18 ;  /* 0x0000000425257291 */ /* 0x000fd8000f8ec0ff */
.L_x_44:
[----:B------:R-:W-:Y:S02]  /*2660*/  LEA R0, R8, UR37, 0x3 ;  /* 0x0000002508007c11 */ /* 0x000fe4000f8e18ff */
[----:B------:R-:W-:-:S03]  /*2670*/  SHF.L.U32 R4, R9, 0x1f, RZ ;  /* 0x0000001f09047819 */ /* 0x000fc600000006ff */
[----:B------:R-:W-:Y:S01]  /*2680*/  VIADD R5, R0, 0x100 ;  /* 0x0000010000057836 */ /* 0x000fe20000000000 */
[----:B------:R-:W1:Y:S02]  /*2690*/  SYNCS.PHASECHK.TRANS64.TRYWAIT P0, [R0+URZ+0xf0], R4 ;  /* 0x0000f004000075a7 */ /* 0x000e6400080011ff */
[----:B-1----:R-:W-:Y:S05]  /*26a0*/  @!P0 BRA `(.L_x_41) ;  /* 0x0000006800488947 */ /* 0x002fea0003800000 */
.L_x_141:
[----:B------:R-:W-:Y:S01]  /*26b0*/  ULEA UR5, UR6, UR37, 0x3 ;  /* 0x0000002506057291 */ /* 0x000fe2000f8e18ff */
[----:B-1----:R-:W-:Y:S01]  /*26c0*/  PRMT R0, RZ, 0x654, R5 ;  /* 0x00000654ff007816 */ /* 0x002fe20000000005 */
[----:B------:R-:W-:Y:S01]  /*26d0*/  @!P2 IMAD.MOV.U32 R4, RZ, RZ, 0x10 ;  /* 0x00000010ff04a424 */ /* 0x000fe200078e00ff */
[----:B------:R-:W-:Y:S01]  /*26e0*/  SHF.L.U32 R5, R12, 0x1f, RZ ;  /* 0x0000001f0c057819 */ /* 0x000fe200000006ff */
[----:B------:R-:W-:Y:S01]  /*26f0*/  UIADD3 UR4, UPT, UPT, UR5, 0x90, URZ ;  /* 0x0000009005047890 */ /* 0x000fe2000fffe0ff */
[----:B------:R1:W-:Y:S05]  /*2700*/  SYNCS.ARRIVE.TRANS64.RED.A1T0 RZ, [R0+URZ], RZ ;  /* 0x000000ff00ff79a7 */ /* 0x0003ea00081004ff */
[----:B------:R-:W-:Y:S01]  /*2710*/  IMAD.U32 R6, RZ, RZ, UR4 ;  /* 0x00000004ff067e24 */ /* 0x000fe2000f8e00ff */
[----:B------:R-:W2:Y:S04]  /*2720*/  SYNCS.PHASECHK.TRANS64.TRYWAIT P0, [UR5+0xa0], R5 ;  /* 0x0000a005ff0075a7 */ /* 0x000ea80008001105 */
[----:B------:R-:W-:Y:S01]  /*2730*/  PRMT R6, R2, 0x654, R6 ;  /* 0x0000065402067816 */ /* 0x000fe20000000006 */
[----:B-12---:R-:W-:Y:S06]  /*2740*/  @!P0 BRA `(.L_x_42) ;  /* 0x0000006800348947 */ /* 0x006fec0003800000 */
.L_x_143:
[----:B------:R-:W-:Y:S01]  /*2750*/  ULEA UR4, UR6, UR37, 0x4 ;  /* 0x0000002506047291 */ /* 0x000fe2000f8e20ff */
[----:B------:R-:W-:Y:S01]  /*2760*/  SEL R3, R6, R3, !P2 ;  /* 0x0000000306037207 */ /* 0x000fe20005000000 */
[----:B------:R-:W-:Y:S01]  /*2770*/  UIADD3 UR5, UPT, UPT, UR5, 0x90, URZ ;  /* 0x0000009005057890 */ /* 0x000fe2000fffe0ff */
[----:B-1----:R-:W-:Y:S01]  /*2780*/  LEA R0, R11, UR37, 0x3 ;  /* 0x000000250b007c11 */ /* 0x002fe2000f8e18ff */
[----:B------:R-:W-:Y:S01]  /*2790*/  UIADD3 UR4, UPT, UPT, UR4, 0x120, URZ ;  /* 0x0000012004047890 */ /* 0x000fe2000fffe0ff */
[----:B------:R1:W-:Y:S01]  /*27a0*/  @!P2 SYNCS.ARRIVE.TRANS64.RED RZ, [R3+URZ], R4 ;  /* 0x0000000403ffa9a7 */ /* 0x0003e200080004ff */
[----:B------:R-:W-:Y:S01]  /*27b0*/  UIADD3 UR6, UPT, UPT, UR6, 0x1, URZ ;  /* 0x0000000106067890 */ /* 0x000fe2000fffe0ff */
[----:B------:R-:W-:-:S03]  /*27c0*/  VIADD R8, R8, 0x1 ;  /* 0x0000000108087836 */ /* 0x000fc60000000000 */
[----:B------:R-:W-:Y:S02]  /*27d0*/  UISETP.NE.AND UP0, UPT, UR6, 0x2, UPT ;  /* 0x000000020600788c */ /* 0x000fe4000bf05270 */
[----:B------:R-:W-:Y:S01]  /*27e0*/  ISETP.NE.AND P0, PT, R8, 0x2, PT ;  /* 0x000000020800780c */ /* 0x000fe20003f05270 */
[----:B------:R-:W-:Y:S06]  /*27f0*/  UGETNEXTWORKID.BROADCAST [UR4], [UR5] ;  /* 0x00000000040073ca */ /* 0x000fec0008000100 */
[----:B------:R-:W-:Y:S02]  /*2800*/  USEL UR4, URZ, 0x1, UP0 ;  /* 0x00000001ff047887 */ /* 0x000fe40008000000 */
[----:B------:R-:W-:-:S04]  /*2810*/  USEL UR6, UR6, URZ, UP0 ;  /* 0x000000ff06067287 */ /* 0x000fc80008000000 */
[----:B------:R-:W-:Y:S02]  /*2820*/  LOP3.LUT R12, R12, UR4, RZ, 0x3c, !PT ;  /* 0x000000040c0c7c12 */ /* 0x000fe4000f8e3cff */
[----:B-1----:R-:W-:-:S04]  /*2830*/  SHF.L.U32 R4, R10, 0x1f, RZ ;  /* 0x0000001f0a047819 */ /* 0x002fc800000006ff */
[----:B------:R-:W1:Y:S02]  /*2840*/  SYNCS.PHASECHK.TRANS64.TRYWAIT P1, [R0+URZ+0x90], R4 ;  /* 0x00009004000075a7 */ /* 0x000e6400080211ff */
[----:B-1----:R-:W-:Y:S05]  /*2850*/  @!P1 BRA `(.L_x_43) ;  /* 0x0000006800089947 */ /* 0x002fea0003800000 */
.L_x_144:
[C---:B-1----:R-:W-:Y:S01]  /*2860*/  LEA R4, R11.reuse, UR37, 0x4 ;  /* 0x000000250b047c11 */ /* 0x042fe2000f8e20ff */
[----:B------:R-:W-:Y:S01]  /*2870*/  VIADD R0, R0, 0xa0 ;  /* 0x000000a000007836 */ /* 0x000fe20000000000 */
[----:B------:R-:W-:Y:S01]  /*2880*/  SEL R8, R8, RZ, P0 ;  /* 0x000000ff08087207 */ /* 0x000fe20000000000 */
[----:B------:R-:W-:-:S03]  /*2890*/  VIADD R11, R11, 0x1 ;  /* 0x000000010b0b7836 */ /* 0x000fc60000000000 */
[----:B------:R-:W1:Y:S01]  /*28a0*/  LDS.128 R4, [R4+0x120] ;  /* 0x0001200004047984 */ /* 0x000e620000000c00 */
[----:B------:R-:W-:Y:S02]  /*28b0*/  PRMT R0, RZ, 0x654, R0 ;  /* 0x00000654ff007816 */ /* 0x000fe40000000000 */
[C---:B------:R-:W-:Y:S01]  /*28c0*/  ISETP.NE.AND P1, PT, R11.reuse, 0x2, PT ;  /* 0x000000020b00780c */ /* 0x040fe20003f25270 */
[----:B------:R-:W-:Y:S01]  /*28d0*/  @!PT LDS RZ, [RZ] ;  /* 0x00000000fffff984 */ /* 0x000fe20000000800 */
[----:B------:R-:W-:Y:S01]  /*28e0*/  @!PT LDS RZ, [RZ] ;  /* 0x00000000fffff984 */ /* 0x000fe20000000800 */
[----:B------:R-:W-:Y:S01]  /*28f0*/  @!PT LDS RZ, [RZ] ;  /* 0x00000000fffff984 */ /* 0x000fe20000000800 */
[----:B------:R-:W-:Y:S01]  /*2900*/  @!PT LDS RZ, [RZ] ;  /* 0x00000000fffff984 */ /* 0x000fe20000000800 */
[----:B------:R2:W-:Y:S06]  /*2910*/  MEMBAR.ALL.CTA ;  /* 0x0000000000007992 */ /* 0x0005ec0000008000 */
[----:B--2---:R-:W2:Y:S01]  /*2920*/  FENCE.VIEW.ASYNC.S ;  /* 0x00000000000073c6 */ /* 0x004ea20000000000 */
[----:B------:R-:W-:Y:S01]  /*2930*/  SEL R11, R11, RZ, P1 ;  /* 0x000000ff0b0b7207 */ /* 0x000fe20000800000 */
[----:B--2---:R2:W-:Y:S01]  /*2940*/  SYNCS.ARRIVE.TRANS64.RED.A1T0 RZ, [R0+URZ], RZ ;  /* 0x000000ff00ff79a7 */ /* 0x0045e200081004ff */
[----:B-1----:R-:W-:-:S02]  /*2950*/  LOP3.LUT P3, RZ, R6, 0x1, RZ, 0xc0, !PT ;  /* 0x0000000106ff7812 */ /* 0x002fc4000786c0ff */
[----:B------:R-:W-:-:S04]  /*2960*/  SEL R4, RZ, 0x1, P1 ;  /* 0x00000001ff047807 */ /* 0x000fc80000800000 */
[----:B------:R-:W-:Y:S02]  /*2970*/  LOP3.LUT R10, R10, R4, RZ, 0x3c, !PT ;  /* 0x000000040a0a7212 */ /* 0x000fe400078e3cff */
[----:B--2---:R-:W-:-:S04]  /*2980*/  SEL R0, RZ, 0x1, P0 ;  /* 0x00000001ff007807 */ /* 0x004fc80000000000 */
[----:B------:R-:W-:Y:S01]  /*2990*/  LOP3.LUT R9, R9, R0, RZ, 0x3c, !PT ;  /* 0x0000000009097212 */ /* 0x000fe200078e3cff */
[----:B------:R-:W-:Y:S06]  /*29a0*/  @P3 BRA `(.L_x_44) ;  /* 0xfffffffc002c3947 */ /* 0x000fec000383ffff */
[----:B------:R-:W-:Y:S01]  /*29b0*/  ULEA UR5, UR6, UR37, 0x3 ;  /* 0x0000002506057291 */ /* 0x000fe2000f8e18ff */
[----:B------:R-:W-:-:S08]  /*29c0*/  SHF.L.U32 R2, R12, 0x1f, RZ ;  /* 0x0000001f0c027819 */ /* 0x000fd000000006ff */
[----:B------:R-:W1:Y:S02]  /*29d0*/  SYNCS.PHASECHK.TRANS64 P0, [UR5+0xa0], R2 ;  /* 0x0000a002ff0075a7 */ /* 0x000e640008001005 */
[----:B-1----:R-:W-:Y:S05]  /*29e0*/  @P0 BRA `(.L_x_45) ;  /* 0x0000000000080947 */ /* 0x002fea0003800000 */
[----:B------:R-:W1:Y:S02]  /*29f0*/  SYNCS.PHASECHK.TRANS64.TRYWAIT P0, [UR5+0xa0], R2 ;  /* 0x0000a002ff0075a7 */ /* 0x000e640008001105 */
[----:B-1----:R-:W-:Y:S05]  /*2a00*/  @!P0 BRA `(.L_x_46) ;  /* 0x0000006400b08947 */ /* 0x002fea0003800000 */
.L_x_45:
[----:B------:R-:W-:-:S04]  /*2a10*/  UIADD3 UR4, UPT, UPT, UR6, 0x1, URZ ;  /* 0x0000000106047890 */ /* 0x000fc8000fffe0ff */
[----:B------:R-:W-:-:S04]  /*2a20*/  UISETP.NE.AND UP0, UPT, UR4, 0x2, UPT ;  /* 0x000000020400788c */ /* 0x000fc8000bf05270 */
[----:B------:R-:W-:Y:S02]  /*2a30*/  USEL UR7, URZ, 0x1, UP0 ;  /* 0x00000001ff077887 */ /* 0x000fe40008000000 */
[----:B------:R-:W-:-:S04]  /*2a40*/  USEL UR4, UR4, URZ, UP0 ;  /* 0x000000ff04047287 */ /* 0x000fc80008000000 */
[----:B------:R-:W-:Y:S01]  /*2a50*/  ULEA UR4, UR4, UR37, 0x3 ;  /* 0x0000002504047291 */ /* 0x000fe2000f8e18ff */
[----:B-1----:R-:W-:-:S04]  /*2a60*/  LOP3.LUT R2, R12, UR7, RZ, 0x3c, !PT ;  /* 0x000000070c027c12 */ /* 0x002fc8000f8e3cff */
[----:B------:R-:W-:-:S04]  /*2a70*/  SHF.L.U32 R0, R2, 0x1f, RZ ;  /* 0x0000001f02007819 */ /* 0x000fc800000006ff */
[----:B------:R-:W1:Y:S02]  /*2a80*/  SYNCS.PHASECHK.TRANS64 P0, [UR4+0xa0], R0 ;  /* 0x0000a000ff0075a7 */ /* 0x000e640008001004 */
[----:B-1----:R-:W-:Y:S05]  /*2a90*/  @P0 EXIT ;  /* 0x000000000000094d */ /* 0x002fea0003800000 */
[----:B------:R-:W-:Y:S02]  /*2aa0*/  SHF.L.U32 R2, R2, 0x1f, RZ ;  /* 0x0000001f02027819 */ /* 0x000fe400000006ff */
[----:B------:R-:W-:-:S07]  /*2ab0*/  MOV R0, UR4 ;  /* 0x0000000400007c02 */ /* 0x000fce0008000f00 */
.L_x_47:
[----:B-1----:R1:W2:Y:S02]  /*2ac0*/  SYNCS.PHASECHK.TRANS64.TRYWAIT P0, [R0+URZ+0xa0], R2 ;  /* 0x0000a002000075a7 */ /* 0x0022a400080011ff */
[----:B--2---:R-:W-:Y:S05]  /*2ad0*/  @!P0 NANOSLEEP.SYNCS 0x989680 ;  /* 0x009896800000895d */ /* 0x004fea0003900000 */
[----:B------:R-:W2:Y:S02]  /*2ae0*/  @!P0 SYNCS.PHASECHK.TRANS64 P0, [R0+URZ+0xa0], R2 ;  /* 0x0000a002000085a7 */ /* 0x000ea400080010ff */
[----:B--2---:R-:W-:Y:S05]  /*2af0*/  @P0 EXIT ;  /* 0x000000000000094d */ /* 0x004fea0003800000 */
[----:B------:R-:W-:Y:S05]  /*2b00*/  BRA `(.L_x_47) ;  /* 0xfffffffc00ec7947 */ /* 0x000fea000383ffff */
.L_x_40:
[----:B------:R-:W-:-:S09]  /*2b10*/  UISETP.NE.AND UP1, UPT, UR8, URZ, UPT ;  /* 0x000000ff0800728c */ /* 0x000fd2000bf25270 */
[----:B------:R-:W-:Y:S05]  /*2b20*/  BRA.U UP1, `(.L_x_48) ;  /* 0x0000000d01b47547 */ /* 0x000fea000b800000 */
[----:B------:R-:W-:Y:S01]  /*2b30*/  UMOV UR4, 0x40 ;  /* 0x0000004000047882 */ /* 0x000fe20000000000 */
[----:B------:R-:W-:Y:S01]  /*2b40*/  NOP ;  /* 0x0000000000007918 */ /* 0x000fe20000000000 */
[----:B------:R-:W-:Y:S01]  /*2b50*/  ULEA UR4, UR37, UR4, 0x18 ;  /* 0x0000000425047291 */ /* 0x000fe2000f8ec0ff */
[----:B------:R-:W-:Y:S02]  /*2b60*/  UMOV UR5, 0x400 ;  /* 0x0000040000057882 */ /* 0x000fe40000000000 */
[----:B------:R-:W-:-:S06]  /*2b70*/  ULEA UR37, UR37, UR5, 0x18 ;  /* 0x0000000525257291 */ /* 0x000fcc000f8ec0ff */
[----:B------:R-:W1:Y:S02]  /*2b80*/  LDS.U8 R0, [UR4+0x1c] ;  /* 0x00001c04ff007984 */ /* 0x000e640008000000 */
[----:B-1----:R-:W-:-:S13]  /*2b90*/  ISETP.NE.AND P0, PT, R0, RZ, PT ;  /* 0x000000ff0000720c */ /* 0x002fda0003f05270 */
[----:B------:R-:W-:Y:S05]  /*2ba0*/  @P0 BRA `(.L_x_49) ;  /* 0x0000000000580947 */ /* 0x000fea0003800000 */
[----:B------:R-:W-:-:S13]  /*2bb0*/  ELECT P0, URZ, PT ;  /* 0x0000000000ff782f */ /* 0x000fda0003800000 */
[----:B------:R-:W-:Y:S05]  /*2bc0*/  @!P0 BRA `(.L_x_50) ;  /* 0x0000000000608947 */ /* 0x000fea0003800000 */
[----:B------:R-:W-:Y:S01]  /*2bd0*/  UMOV UR5, 0x10 ;  /* 0x0000001000057882 */ /* 0x000fe20000000000 */
[----:B------:R-:W-:Y:S01]  /*2be0*/  HFMA2 R0, -RZ, RZ, 0, 5.9604644775390625e-08 ;  /* 0x00000001ff007431 */ /* 0x000fe200000001ff */
[----:B------:R-:W-:-:S03]  /*2bf0*/  MOV R2, 0xffff ;  /* 0x0000ffff00027802 */ /* 0x000fc60000000f00 */
[----:B------:R-:W-:Y:S04]  /*2c00*/  DEPBAR.LE SB1, 0x36 ;  /* 0x00009d800000791a */ /* 0x000fe80000000000 */
[----:B------:R-:W1:Y:S02]  /*2c10*/  UTCATOMSWS.FIND_AND_SET.ALIGN UP0, UR5, UR5 ;  /* 0x00000005000575e3 */ /* 0x000e640008000800 */
[----:B-1----:R-:W-:Y:S01]  /*2c20*/  MOV R3, UR5 ;  /* 0x0000000500037c02 */ /* 0x002fe20008000f00 */
[----:B------:R-:W-:Y:S06]  /*2c30*/  BRA.U UP0, `(.L_x_51) ;  /* 0x0000000100187547 */ /* 0x000fec000b800000 */
.L_x_52:
[----:B------:R-:W-:Y:S05]  /*2c40*/  NANOSLEEP 0x64 ;  /* 0x000000640000795d */ /* 0x000fea0003800000 */
[----:B------:R-:W-:-:S05]  /*2c50*/  UMOV UR5, 0x10 ;  /* 0x0000001000057882 */ /* 0x000fca0000000000 */
[----:B------:R-:W-:Y:S04]  /*2c60*/  DEPBAR.LE SB1, 0x36 ;  /* 0x00009d800000791a */ /* 0x000fe80000000000 */
[----:B------:R-:W1:Y:S02]  /*2c70*/  UTCATOMSWS.FIND_AND_SET.ALIGN UP0, UR5, UR5 ;  /* 0x00000005000575e3 */ /* 0x000e640008000800 */
[----:B-1----:R-:W-:Y:S01]  /*2c80*/  MOV R3, UR5 ;  /* 0x0000000500037c02 */ /* 0x002fe20008000f00 */
[----:B------:R-:W-:Y:S05]  /*2c90*/  BRA.U !UP0, `(.L_x_52) ;  /* 0xfffffffd08e87547 */ /* 0x000fea000b83ffff */
.L_x_51:
[-C--:B------:R-:W-:Y:S02]  /*2ca0*/  SHF.L.U32 R2, R2, R3.reuse, RZ ;  /* 0x0000000302027219 */ /* 0x080fe400000006ff */
[----:B------:R-:W-:Y:S01]  /*2cb0*/  SHF.L.U32 R0, R0, R3, RZ ;  /* 0x0000000300007219 */ /* 0x000fe200000006ff */
[----:B------:R-:W-:Y:S02]  /*2cc0*/  IMAD.SHL.U32 R3, R3, 0x20, RZ ;  /* 0x0000002003037824 */ /* 0x000fe400078e00ff */
[----:B------:R1:W-:Y:S04]  /*2cd0*/  ATOMS.OR RZ, [UR4+0x14], R2 ;  /* 0x00001402ffff798c */ /* 0x0003e8000b000004 */
[----:B------:R1:W-:Y:S04]  /*2ce0*/  ATOMS.OR RZ, [UR4+0x18], R0 ;  /* 0x00001800ffff798c */ /* 0x0003e8000b000004 */
[----:B------:R1:W-:Y:S01]  /*2cf0*/  STS [UR37+0x140], R3 ;  /* 0x00014003ff007988 */ /* 0x0003e20008000825 */
[----:B------:R-:W-:Y:S05]  /*2d00*/  BRA `(.L_x_50) ;  /* 0x0000000000107947 */ /* 0x000fea0003800000 */
.L_x_49:
[----:B------:R-:W-:Y:S02]  /*2d10*/  MOV R0, 0xffffffff ;  /* 0xffffffff00007802 */ /* 0x000fe40000000f00 */
[----:B------:R-:W-:-:S03]  /*2d20*/  MOV R2, 0x2d50 ;  /* 0x00002d5000027802 */ /* 0x000fc60000000f00 */
[----:B------:R1:W-:Y:S04]  /*2d30*/  STS [UR37+0x140], R0 ;  /* 0x00014000ff007988 */ /* 0x0003e80008000825 */
[----:B-1-3-5:R-:W-:Y:S05]  /*2d40*/  CALL.REL.NOINC `($__internal_1_$__cuda_sm10x_tcgen05_guardrail_trap_phase_invalid_during_alloc) ;  /* 0x0000006800f87944 */ /* 0x02afea0003c00000 */
.L_x_50:
[----:B------:R-:W-:Y:S05]  /*2d50*/  WARPSYNC.ALL ;  /* 0x0000000000007948 */ /* 0x000fea0003800000 */
[----:B------:R-:W2:Y:S01]  /*2d60*/  S2UR UR5, SR_CgaCtaId ;  /* 0x00000000000579c3 */ /* 0x000ea20000008800 */
[----:B------:R-:W-:Y:S01]  /*2d70*/  UMOV UR4, 0x400 ;  /* 0x0000040000047882 */ /* 0x000fe20000000000 */
[----:B------:R-:W-:-:S06]  /*2d80*/  NOP ;  /* 0x0000000000007918 */ /* 0x000fcc0000000000 */
[----:B------:R-:W-:Y:S06]  /*2d90*/  BAR.ARV 0x6, 0xa0 ;  /* 0x0182800000007b1d */ /* 0x000fec0000002000 */
[----:B------:R-:W4:Y:S01]  /*2da0*/  LDCU UR7, c[0x0][0x38c] ;  /* 0x00007180ff0777ac */ /* 0x000f220008000800 */
[----:B------:R-:W-:Y:S01]  /*2db0*/  IMAD.MOV.U32 R11, RZ, RZ, 0x1 ;  /* 0x00000001ff0b7424 */ /* 0x000fe200078e00ff */
[----:B------:R-:W-:Y:S01]  /*2dc0*/  CS2R R8, SRZ ;  /* 0x0000000000087805 */ /* 0x000fe2000001ff00 */
[----:B------:R-:W-:Y:S01]  /*2dd0*/  IMAD.MOV.U32 R10, RZ, RZ, RZ ;  /* 0x000000ffff0a7224 */ /* 0x000fe200078e00ff */
[----:B------:R-:W3:Y:S01]  /*2de0*/  LDCU UR6, c[0x0][0x38c] ;  /* 0x00007180ff0677ac */ /* 0x000ee20008000800 */
[----:B------:R-:W-:Y:S01]  /*2df0*/  UMOV UR15, URZ ;  /* 0x000000ff000f7c82 */ /* 0x000fe20008000000 */
[----:B------:R-:W-:Y:S01]  /*2e00*/  UMOV UR14, URZ ;  /* 0x000000ff000e7c82 */ /* 0x000fe20008000000 */
[----:B--2---:R-:W-:Y:S01]  /*2e10*/  ULEA UR5, UR5, UR4, 0x18 ;  /* 0x0000000405057291 */ /* 0x004fe2000f8ec0ff */
[----:B------:R-:W-:Y:S01]  /*2e20*/  UMOV UR24, 0x0 ;  /* 0x0000000000187882 */ /* 0x000fe20000000000 */
[----:B------:R-:W-:-:S02]  /*2e30*/  UMOV UR25, 0x8208010 ;  /* 0x0820801000197882 */ /* 0x000fc40000000000 */
[----:B------:R-:W-:Y:S02]  /*2e40*/  UIADD3 UR10, UPT, UPT, UR5, 0x8400, URZ ;  /* 0x00008400050a7890 */ /* 0x000fe4000fffe0ff */
[----:B------:R-:W-:Y:S02]  /*2e50*/  UIADD3 UR11, UPT, UPT, UR5, 0x18400, URZ ;  /* 0x00018400050b7890 */ /* 0x000fe4000fffe0ff */
[----:B----4-:R-:W-:Y:S01]  /*2e60*/  UIADD3 UR7, UPT, UPT, UR7, 0x3f, URZ ;  /* 0x0000003f07077890 */ /* 0x010fe2000fffe0ff */
[----:B-1----:R-:W1:Y:S01]  /*2e70*/  LDS R0, [UR5+0x140] ;  /* 0x00014005ff007984 */ /* 0x002e620008000800 */
[----:B------:R-:W-:Y:S02]  /*2e80*/  USHF.R.U32.HI UR10, URZ, 0x4, UR10 ;  /* 0x00000004ff0a7899 */ /* 0x000fe4000801160a */
[----:B------:R-:W-:Y:S02]  /*2e90*/  USHF.R.S32.HI UR4, URZ, 0x1f, UR7 ;  /* 0x0000001fff047899 */ /* 0x000fe40008011407 */
[----:B------:R-:W-:-:S02]  /*2ea0*/  USHF.R.U32.HI UR11, URZ, 0x4, UR11 ;  /* 0x00000004ff0b7899 */ /* 0x000fc4000801160b */
[----:B------:R-:W-:Y:S02]  /*2eb0*/  ULEA.HI UR4, UR4, UR7, URZ, 0x6 ;  /* 0x0000000704047291 */ /* 0x000fe4000f8f30ff */
[----:B------:R-:W-:Y:S02]  /*2ec0*/  ULOP3.LUT UR10, UR10, 0x3fff, URZ, 0xc0, !UPT ;  /* 0x00003fff0a0a7892 */ /* 0x000fe4000f8ec0ff */
[----:B------:R-:W-:Y:S02]  /*2ed0*/  USHF.R.S32.HI UR4, URZ, 0x6, UR4 ;  /* 0x00000006ff047899 */ /* 0x000fe40008011404 */
[----:B------:R-:W-:Y:S02]  /*2ee0*/  ULOP3.LUT UR11, UR11, 0x3fff, URZ, 0xc0, !UPT ;  /* 0x00003fff0b0b7892 */ /* 0x000fe4000f8ec0ff */
[----:B------:R-:W-:Y:S01]  /*2ef0*/  UISETP.LT.AND UP0, UPT, UR4, 0x1, UPT ;  /* 0x000000010400788c */ /* 0x000fe2000bf01270 */
[----:B------:R-:W-:Y:S01]  /*2f00*/  UMOV UR22, 0x0 ;  /* 0x0000000000167882 */ /* 0x000fe20000000000 */
[----:B------:R-:W-:-:S02]  /*2f10*/  UMOV UR23, 0x8208010 ;  /* 0x0820801000177882 */ /* 0x000fc40000000000 */
[----:B------:R-:W-:Y:S02]  /*2f20*/  USEL UR9, UR4, 0x1, !UP0 ;  /* 0x0000000104097887 */ /* 0x000fe4000c000000 */
[----:B------:R-:W-:Y:S02]  /*2f30*/  ULOP3.LUT UR10, UR10, 0x2000000, URZ, 0xfc, !UPT ;  /* 0x020000000a0a7892 */ /* 0x000fe4000f8efcff */
[----:B------:R-:W-:Y:S02]  /*2f40*/  ULOP3.LUT UR11, UR11, 0x10000, URZ, 0xfc, !UPT ;  /* 0x000100000b0b7892 */ /* 0x000fe4000f8efcff */
[----:B------:R-:W-:Y:S02]  /*2f50*/  UIADD3 UR9, UPT, UPT, -UR9, URZ, URZ ;  /* 0x000000ff09097290 */ /* 0x000fe4000fffe1ff */
[----:B---3--:R-:W-:Y:S01]  /*2f60*/  UISETP.GE.AND UP3, UPT, UR6, 0x1, UPT ;  /* 0x000000010600788c */ /* 0x008fe2000bf66270 */
[----:B------:R-:W-:Y:S01]  /*2f70*/  UMOV UR20, 0x0 ;  /* 0x0000000000147882 */ /* 0x000fe20000000000 */
[----:B------:R-:W-:Y:S01]  /*2f80*/  UMOV UR21, 0x8208010 ;  /* 0x0820801000157882 */ /* 0x000fe20000000000 */
[----:B------:R-:W-:Y:S01]  /*2f90*/  UMOV UR18, 0x0 ;  /* 0x0000000000127882 */ /* 0x000fe20000000000 */
[----:B------:R-:W-:Y:S01]  /*2fa0*/  UMOV UR19, 0x8208010 ;  /* 0x0820801000137882 */ /* 0x000fe20000000000 */
[----:B-1----:R-:W-:-:S15]  /*2fb0*/  R2UR UR16, R0 ;  /* 0x00000000001072ca */ /* 0x002fde00000e0000 */
.L_x_59:
[----:B------:R-:W-:Y:S02]  /*2fc0*/  LEA R0, R10, UR5, 0x3 ;  /* 0x000000050a007c11 */ /* 0x000fe4000f8e18ff */
[----:B------:R-:W-:Y:S02]  /*2fd0*/  SHF.L.U32 R2, R9, 0x1f, RZ ;  /* 0x0000001f09027819 */ /* 0x000fe400000006ff */
[----:B------:R-:W-:Y:S01]  /*2fe0*/  PLOP3.LUT P0, PT, PT, PT, UP3, 0x80, 0x8 ;  /* 0x000000000008781c */ /* 0x000fe20003f0f038 */
[----:B------:R-:W-:Y:S01]  /*2ff0*/  VIADD R3, R0, 0xa0 ;  /* 0x000000a000037836 */ /* 0x000fe20000000000 */
[----:B-1----:R-:W1:Y:S02]  /*3000*/  SYNCS.PHASECHK.TRANS64.TRYWAIT P1, [R0+URZ+0x90], R2 ;  /* 0x00009002000075a7 */ /* 0x002e6400080211ff */
[----:B-1-3--:R-:W-:Y:S09]  /*3010*/  @!P1 BRA `(.L_x_53) ;  /* 0x0000006000449947 */ /* 0x00aff20003800000 */
.L_x_146:
[----:B------:R-:W-:Y:S01]  /*3020*/  LEA R4, R10, UR5, 0x4 ;  /* 0x000000050a047c11 */ /* 0x000fe2000f8e20ff */
[----:B------:R-:W-:Y:S01]  /*3030*/  @UP3 ULEA UR6, UR14, UR5, 0x3 ;  /* 0x000000050e063291 */ /* 0x000fe2000f8e18ff */
[----:B------:R-:W-:Y:S01]  /*3040*/  PLOP3.LUT P2, PT, PT, PT, PT, 0x80, 0x8 ;  /* 0x000000000008781c */ /* 0x000fe20003f4f070 */
[----:B------:R-:W-:Y:S01]  /*3050*/  ULEA UR7, UR15, UR5, 0x3 ;  /* 0x000000050f077291 */ /* 0x000fe2000f8e18ff */
[----:B------:R-:W-:Y:S01]  /*3060*/  PRMT R3, RZ, 0x654, R3 ;  /* 0x00000654ff037816 */ /* 0x000fe20000000003 */
[----:B------:R-:W-:Y:S01]  /*3070*/  ULEA UR8, UR15, UR16, 0x7 ;  /* 0x000000100f087291 */ /* 0x000fe2000f8e38ff */
[----:B------:R-:W2:Y:S01]  /*3080*/  LDS.128 R4, [R4+0x120] ;  /* 0x0001200004047984 */ /* 0x000ea20000000c00 */
[----:B-1----:R-:W-:Y:S02]  /*3090*/  @P0 SHF.L.U32 R2, R8, 0x1f, RZ ;  /* 0x0000001f08020819 */ /* 0x002fe400000006ff */
[----:B------:R-:W-:Y:S01]  /*30a0*/  SHF.L.U32 R0, R11, 0x1f, RZ ;  /* 0x0000001f0b007819 */ /* 0x000fe200000006ff */
[----:B------:R-:W-:Y:S01]  /*30b0*/  @!PT LDS RZ, [RZ] ;  /* 0x00000000fffff984 */ /* 0x000fe20000000800 */
[----:B------:R-:W-:Y:S01]  /*30c0*/  @!PT LDS RZ, [RZ] ;  /* 0x00000000fffff984 */ /* 0x000fe20000000800 */
[----:B------:R-:W-:Y:S01]  /*30d0*/  @!PT LDS RZ, [RZ] ;  /* 0x00000000fffff984 */ /* 0x000fe20000000800 */
[----:B------:R-:W-:Y:S01]  /*30e0*/  @!PT LDS RZ, [RZ] ;  /* 0x00000000fffff984 */ /* 0x000fe20000000800 */
[----:B------:R1:W-:Y:S06]  /*30f0*/  MEMBAR.ALL.CTA ;  /* 0x0000000000007992 */ /* 0x0003ec0000008000 */
[----:B-1----:R-:W1:Y:S02]  /*3100*/  FENCE.VIEW.ASYNC.S ;  /* 0x00000000000073c6 */ /* 0x002e640000000000 */
[----:B-1----:R1:W-:Y:S01]  /*3110*/  SYNCS.ARRIVE.TRANS64.RED.A1T0 RZ, [R3+URZ], RZ ;  /* 0x000000ff03ff79a7 */ /* 0x0023e200081004ff */
[----:B------:R1:W3:Y:S01]  /*3120*/  @P0 SYNCS.PHASECHK.TRANS64.TRYWAIT P2, [UR6], R2 ;  /* 0x00000002ff0005a7 */ /* 0x0002e20008041106 */
[----:B--2---:R-:W-:Y:S01]  /*3130*/  LOP3.LUT P1, RZ, R6, 0x1, RZ, 0xc0, !PT ;  /* 0x0000000106ff7812 */ /* 0x004fe2000782c0ff */
[----:B------:R-:W2:Y:S02]  /*3140*/  SYNCS.PHASECHK.TRANS64.TRYWAIT P0, [UR7+0xd0], R0 ;  /* 0x0000d000ff0075a7 */ /* 0x000ea40008001107 */
[----:B-123--:R-:W-:Y:S10]  /*3150*/  @!P0 BRA `(.L_x_54) ;  /* 0x0000006000088947 */ /* 0x00eff40003800000 */
.L_x_148:
[----:B------:R-:W-:Y:S01]  /*3160*/  IADD3 R10, PT, PT, R10, 0x1, RZ ;  /* 0x000000010a0a7810 */ /* 0x000fe20007ffe0ff */
[----:B------:R-:W-:Y:S06]  /*3170*/  BRA.U !UP3, `(.L_x_55) ;  /* 0x000000010bc07547 */ /* 0x000fec000b800000 */
[----:B------:R-:W-:Y:S01]  /*3180*/  UPLOP3.LUT UP4, UPT, UPT, UPT, UPT, 0x40, 0x4 ;  /* 0x000000000004789c */ /* 0x000fe20003f8e870 */
[----:B------:R-:W-:Y:S01]  /*3190*/  UMOV UR13, UR9 ;  /* 0x00000009000d7c82 */ /* 0x000fe20008000000 */
[----:B------:R-:W-:Y:S01]  /*31a0*/  UMOV UR12, UR4 ;  /* 0x00000004000c7c82 */ /* 0x000fe20008000000 */
[----:B------:R-:W-:-:S08]  /*31b0*/  UMOV UR17, UR14 ;  /* 0x0000000e00117c82 */ /* 0x000fd00008000000 */
.L_x_58:
[----:B------:R-:W-:Y:S02]  /*31c0*/  UIADD3 UR13, UPT, UPT, UR13, 0x1, URZ ;  /* 0x000000010d0d7890 */ /* 0x000fe4000fffe0ff */
[----:B--2---:R-:W-:Y:S02]  /*31d0*/  ULEA UR6, UR17, UR5, 0x3 ;  /* 0x0000000511067291 */ /* 0x004fe4000f8e18ff */
[----:B------:R-:W-:Y:S01]  /*31e0*/  UISETP.NE.AND UP0, UPT, UR13, URZ, UPT ;  /* 0x000000ff0d00728c */ /* 0x000fe2000bf05270 */
[----:B---3--:R-:W-:Y:S10]  /*31f0*/  @P2 BRA `(.L_x_56) ;  /* 0x00000000000c2947 */ /* 0x008ff40003800000 */
[----:B-1----:R-:W-:Y:S04]  /*3200*/  SHF.L.U32 R2, R8, 0x1f, RZ ;  /* 0x0000001f08027819 */ /* 0x002fe800000006ff */
[----:B------:R-:W1:Y:S02]  /*3210*/  SYNCS.PHASECHK.TRANS64.TRYWAIT P0, [UR6], R2 ;  /* 0x00000002ff0075a7 */ /* 0x000e640008001106 */
[----:B-1----:R-:W-:Y:S05]  /*3220*/  @!P0 BRA `(.L_x_57) ;  /* 0x0000005c00ec8947 */ /* 0x002fea0003800000 */
.L_x_56:
[----:B------:R-:W-:Y:S01]  /*3230*/  UISETP.NE.AND UP1, UPT, UR12, 0x1, UPT ;  /* 0x000000010c00788c */ /* 0x000fe2000bf25270 */
[----:B------:R-:W-:Y:S01]  /*3240*/  PLOP3.LUT P2, PT, PT, PT, PT, 0x80, 0x8 ;  /* 0x000000000008781c */ /* 0x000fe20003f4f070 */
[----:B------:R-:W-:Y:S02]  /*3250*/  UIADD3 UR14, UPT, UPT, UR17, 0x1, URZ ;  /* 0x00000001110e7890 */ /* 0x000fe4000fffe0ff */
[----:B------:R-:W-:Y:S02]  /*3260*/  ULEA UR28, UR17, UR11, 0xa ;  /* 0x0000000b111c7291 */ /* 0x000fe4000f8e50ff */
[----:B------:R-:W-:Y:S01]  /*3270*/  UISETP.NE.AND UP2, UPT, UR14, 0x4, UPT ;  /* 0x000000040e00788c */ /* 0x000fe2000bf45270 */
[----:B------:R-:W-:Y:S01]  /*3280*/  PLOP3.LUT P0, PT, PT, PT, UP1, 0x80, 0x8 ;  /* 0x000000000008781c */ /* 0x000fe20003f0f018 */
[----:B------:R-:W-:Y:S02]  /*3290*/  UIADD3 UR40, UPT, UPT, UR28, 0x2, URZ ;  /* 0x000000021c287890 */ /* 0x000fe4000fffe0ff */
[----:B------:R-:W-:Y:S02]  /*32a0*/  USEL UR27, URZ, 0x1, UP2 ;  /* 0x00000001ff1b7887 */ /* 0x000fe40009000000 */
[----:B------:R-:W-:Y:S02]  /*32b0*/  USEL UR14, UR14, URZ, UP2 ;  /* 0x000000ff0e0e7287 */ /* 0x000fe40009000000 */
[----:B------:R-:W-:Y:S02]  /*32c0*/  UIADD3 UR36, UPT, UPT, UR28, 0x4, URZ ;  /* 0x000000041c247890 */ /* 0x000fe4000fffe0ff */
[----:B------:R-:W-:Y:S01]  /*32d0*/  @UP1 ULEA UR26, UR14, UR5, 0x3 ;  /* 0x000000050e1a1291 */ /* 0x000fe2000f8e18ff */
[----:B------:R-:W-:Y:S01]  /*32e0*/  LOP3.LUT R8, R8, UR27, RZ, 0x3c, !PT ;  /* 0x0000001b08087c12 */ /* 0x000fe2000f8e3cff */
[----:B------:R-:W-:Y:S02]  /*32f0*/  UIADD3 UR32, UPT, UPT, UR28, 0x6, URZ ;  /* 0x000000061c207890 */ /* 0x000fe4000fffe0ff */
[----:B------:R-:W-:Y:S01]  /*3300*/  UIADD3 UR6, UPT, UPT, UR6, 0x20, URZ ;  /* 0x0000002006067890 */ /* 0x000fe2000fffe0ff */
[----:B-1----:R-:W-:Y:S01]  /*3310*/  @P0 SHF.L.U32 R0, R8, 0x1f, RZ ;  /* 0x0000001f08000819 */ /* 0x002fe200000006ff */
[----:B------:R-:W-:Y:S01]  /*3320*/  UIADD3 UR12, UPT, UPT, UR12, -0x1, URZ ;  /* 0xffffffff0c0c7890 */ /* 0x000fe2000fffe0ff */
[----:B------:R-:W-:Y:S02]  /*3330*/  UMOV UR29, 0x40004040 ;  /* 0x40004040001d7882 */ /* 0x000fe40000000000 */
[----:B------:R2:W3:Y:S01]  /*3340*/  @P0 SYNCS.PHASECHK.TRANS64.TRYWAIT P2, [UR26], R0 ;  /* 0x00000000ff0005a7 */ /* 0x0004e2000804111a */
[----:B------:R-:W-:Y:S01]  /*3350*/  ULEA UR26, UR17, UR10, 0xa ;  /* 0x0000000a111a7291 */ /* 0x000fe2000f8e50ff */
[----:B------:R-:W-:Y:S01]  /*3360*/  UMOV UR27, 0x40004040 ;  /* 0x40004040001b7882 */ /* 0x000fe20000000000 */
[----:B------:R-:W-:Y:S02]  /*3370*/  UMOV UR41, 0x40004040 ;  /* 0x4000404000297882 */ /* 0x000fe40000000000 */
[----:B------:R-:W-:Y:S02]  /*3380*/  UIADD3 UR38, UPT, UPT, UR26, 0x80, URZ ;  /* 0x000000801a267890 */ /* 0x000fe4000fffe0ff */
[----:B------:R-:W-:Y:S02]  /*3390*/  UIADD3 UR34, UPT, UPT, UR26, 0x100, URZ ;  /* 0x000001001a227890 */ /* 0x000fe4000fffe0ff */
[----:B------:R-:W-:Y:S01]  /*33a0*/  UIADD3 UR30, UPT, UPT, UR26, 0x180, URZ ;  /* 0x000001801a1e7890 */ /* 0x000fe2000fffe0ff */
[----:B------:R2:W-:Y:S01]  /*33b0*/  UTCHMMA gdesc[UR26], gdesc[UR28], tmem[UR8], tmem[UR24], idesc[UR25], UP4 ;  /* 0x00ff181c1a0075ea */ /* 0x0005e2000a000008 */
[----:B------:R-:W-:Y:S01]  /*33c0*/  UPLOP3.LUT UP4, UPT, UPT, UPT, UPT, 0x80, 0x8 ;  /* 0x000000000008789c */ /* 0x000fe20003f8f070 */
[----:B------:R-:W-:Y:S01]  /*33d0*/  UMOV UR39, 0x40004040 ;  /* 0x4000404000277882 */ /* 0x000fe20000000000 */
[----:B------:R-:W-:Y:S01]  /*33e0*/  UMOV UR37, 0x40004040 ;  /* 0x4000404000257882 */ /* 0x000fe20000000000 */
[----:B------:R2:W-:Y:S01]  /*33f0*/  UTCHMMA gdesc[UR38], gdesc[UR40], tmem[UR8], tmem[UR22], idesc[UR23], UPT ;  /* 0x00ff1628260075ea */ /* 0x0005e2000b800008 */
[----:B------:R-:W-:Y:S01]  /*3400*/  UMOV UR35, 0x40004040 ;  /* 0x4000404000237882 */ /* 0x000fe20000000000 */
[----:B------:R-:W-:Y:S01]  /*3410*/  UMOV UR33, 0x40004040 ;  /* 0x4000404000217882 */ /* 0x000fe20000000000 */
[----:B------:R-:W-:Y:S01]  /*3420*/  UMOV UR31, 0x40004040 ;  /* 0x40004040001f7882 */ /* 0x000fe20000000000 */
[----:B------:R2:W-:Y:S01]  /*3430*/  UTCHMMA gdesc[UR34], gdesc[UR36], tmem[UR8], tmem[UR20], idesc[UR21], UPT ;  /* 0x00ff1424220075ea */ /* 0x0005e2000b800008 */
[----:B------:R2:W-:Y:S01]  /*3440*/  UTCHMMA gdesc[UR30], gdesc[UR32], tmem[UR8], tmem[UR18], idesc[UR19], UPT ;  /* 0x00ff12201e0075ea */ /* 0x0005e2000b800008 */
[----:B------:R2:W-:Y:S01]  /*3450*/  UTCBAR [UR6], URZ ;  /* 0x000000ff060073e9 */ /* 0x0005e200080000ff */
[----:B------:R-:W-:Y:S01]  /*3460*/  UMOV UR17, UR14 ;  /* 0x0000000e00117c82 */ /* 0x000fe20008000000 */
[----:B------:R-:W-:Y:S05]  /*3470*/  BRA.U UP0, `(.L_x_58) ;  /* 0xfffffffd00507547 */ /* 0x000fea000b83ffff */
.L_x_55:
[----:B------:R-:W-:Y:S01]  /*3480*/  UIADD3 UR15, UPT, UPT, UR15, 0x1, URZ ;  /* 0x000000010f0f7890 */ /* 0x000fe2000fffe0ff */
[C---:B------:R-:W-:Y:S01]  /*3490*/  ISETP.NE.AND P0, PT, R10.reuse, 0x2, PT ;  /* 0x000000020a00780c */ /* 0x040fe20003f05270 */
[----:B------:R-:W-:Y:S02]  /*34a0*/  UIADD3 UR7, UPT, UPT, UR7, 0xb0, URZ ;  /* 0x000000b007077890 */ /* 0x000fe4000fffe0ff */
[----:B------:R-:W-:Y:S01]  /*34b0*/  UISETP.NE.AND UP0, UPT, UR15, 0x4, UPT ;  /* 0x000000040f00788c */ /* 0x000fe2000bf05270 */
[----:B-12---:R-:W-:Y:S02]  /*34c0*/  SEL R0, RZ, 0x1, P0 ;  /* 0x00000001ff007807 */ /* 0x006fe40000000000 */
[----:B------:R-:W-:Y:S01]  /*34d0*/  SEL R10, R10, RZ, P0 ;  /* 0x000000ff0a0a7207 */ /* 0x000fe20000000000 */
[----:B------:R-:W-:Y:S01]  /*34e0*/  USEL UR6, URZ, 0x1, UP0 ;  /* 0x00000001ff067887 */ /* 0x000fe20008000000 */
[----:B------:R-:W-:Y:S01]  /*34f0*/  LOP3.LUT R9, R9, R0, RZ, 0x3c, !PT ;  /* 0x0000000009097212 */ /* 0x000fe200078e3cff */
[----:B------:R-:W-:Y:S01]  /*3500*/  USEL UR15, UR15, URZ, UP0 ;  /* 0x000000ff0f0f7287 */ /* 0x000fe20008000000 */
[----:B------:R1:W-:Y:S03]  /*3510*/  UTCBAR [UR7], URZ ;  /* 0x000000ff070073e9 */ /* 0x0003e600080000ff */
[----:B------:R-:W-:Y:S01]  /*3520*/  LOP3.LUT R11, R11, UR6, RZ, 0x3c, !PT ;  /* 0x000000060b0b7c12 */ /* 0x000fe2000f8e3cff */
[----:B------:R-:W-:Y:S07]  /*3530*/  @P1 BRA `(.L_x_59) ;  /* 0xfffffff800a01947 */ /* 0x000fee000383ffff */
[----:B------:R-:W2:Y:S01]  /*3540*/  S2UR UR4, SR_CgaCtaId ;  /* 0x00000000000479c3 */ /* 0x000ea20000008800 */
[----:B------:R-:W-:Y:S01]  /*3550*/  ELECT P0, URZ, PT ;  /* 0x0000000000ff782f */ /* 0x000fe20003800000 */
[----:B------:R-:W-:Y:S01]  /*3560*/  IMAD.MOV.U32 R0, RZ, RZ, 0x1 ;  /* 0x00000001ff007424 */ /* 0x000fe200078e00ff */
[----:B------:R-:W-:Y:S01]  /*3570*/  UIADD3 UR5, UPT, UPT, UR5, 0xd0, URZ ;  /* 0x000000d005057890 */ /* 0x000fe2000fffe0ff */
[----:B------:R-:W-:Y:S01]  /*3580*/  SHF.L.U32 R2, R11, 0x1f, RZ ;  /* 0x0000001f0b027819 */ /* 0x000fe200000006ff */
[----:B------:R-:W-:-:S03]  /*3590*/  UMOV UR6, 0x40 ;  /* 0x0000004000067882 */ /* 0x000fc60000000000 */
[----:B------:R-:W-:Y:S01]  /*35a0*/  UVIRTCOUNT.DEALLOC.SMPOOL 0x80 ;  /* 0x000000800000784c */ /* 0x000fe20000000000 */
[----:B--2---:R-:W-:Y:S02]  /*35b0*/  ULEA UR4, UR4, UR6, 0x18 ;  /* 0x0000000604047291 */ /* 0x004fe4000f8ec0ff */
[----:B------:R-:W-:-:S07]  /*35c0*/  ULEA UR6, UR15, UR5, 0x3 ;  /* 0x000000050f067291 */ /* 0x000fce000f8e18ff */
[----:B------:R2:W-:Y:S02]  /*35d0*/  @P0 STS.U8 [UR4+0x1c], R0 ;  /* 0x00001c00ff000988 */ /* 0x0005e40008000004 */
[----:B------:R-:W4:Y:S02]  /*35e0*/  SYNCS.PHASECHK.TRANS64.TRYWAIT P0, [UR6], R2 ;  /* 0x00000002ff0075a7 */ /* 0x000f240008001106 */
[----:B--2-4-:R-:W-:Y:S05]  /*35f0*/  @!P0 BRA `(.L_x_60) ;  /* 0x0000005c00108947 */ /* 0x014fea0003800000 */
.L_x_151:
[----:B-1----:R-:W-:-:S04]  /*3600*/  UIADD3 UR7, UPT, UPT, UR15, 0x1, URZ ;  /* 0x000000010f077890 */ /* 0x002fc8000fffe0ff */
[----:B------:R-:W-:-:S04]  /*3610*/  UISETP.NE.AND UP0, UPT, UR7, 0x4, UPT ;  /* 0x000000040700788c */ /* 0x000fc8000bf05270 */
[----:B------:R-:W-:Y:S02]  /*3620*/  USEL UR8, URZ, 0x1, UP0 ;  /* 0x00000001ff087887 */ /* 0x000fe40008000000 */
[----:B------:R-:W-:-:S04]  /*3630*/  USEL UR7, UR7, URZ, UP0 ;  /* 0x000000ff07077287 */ /* 0x000fc80008000000 */
[----:B------:R-:W-:Y:S01]  /*3640*/  ULEA UR6, UR7, UR5, 0x3 ;  /* 0x0000000507067291 */ /* 0x000fe2000f8e18ff */
[----:B--2---:R-:W-:-:S04]  /*3650*/  LOP3.LUT R2, R11, UR8, RZ, 0x3c, !PT ;  /* 0x000000080b027c12 */ /* 0x004fc8000f8e3cff */
[----:B------:R-:W-:-:S04]  /*3660*/  SHF.L.U32 R3, R2, 0x1f, RZ ;  /* 0x0000001f02037819 */ /* 0x000fc800000006ff */
[----:B------:R-:W1:Y:S02]  /*3670*/  SYNCS.PHASECHK.TRANS64.TRYWAIT P0, [UR6], R3 ;  /* 0x00000003ff0075a7 */ /* 0x000e640008001106 */
[----:B-1----:R-:W-:Y:S05]  /*3680*/  @!P0 BRA `(.L_x_61) ;  /* 0x0000005c00048947 */ /* 0x002fea0003800000 */
.L_x_153:
        /* <DEDUP_REMOVED lines=9> */
.L_x_155:
[----:B------:R-:W-:-:S04]  /*3720*/  UIADD3 UR7, UPT, UPT, UR7, 0x1, URZ ;  /* 0x0000000107077890 */ /* 0x000fc8000fffe0ff */
[----:B------:R-:W-:-:S04]  /*3730*/  UISETP.NE.AND UP0, UPT, UR7, 0x4, UPT ;  /* 0x000000040700788c */ /* 0x000fc8000bf05270 */
[----:B------:R-:W-:Y:S02]  /*3740*/  USEL UR6, URZ, 0x1, UP0 ;  /* 0x00000001ff067887 */ /* 0x000fe40008000000 */
[----:B------:R-:W-:-:S04]  /*3750*/  USEL UR7, UR7, URZ, UP0 ;  /* 0x000000ff07077287 */ /* 0x000fc80008000000 */
[----:B------:R-:W-:Y:S01]  /*3760*/  ULEA UR7, UR7, UR5, 0x3 ;  /* 0x0000000507077291 */ /* 0x000fe2000f8e18ff */
[----:B------:R-:W-:-:S04]  /*3770*/  LOP3.LUT R2, R2, UR6, RZ, 0x3c, !PT ;  /* 0x0000000602027c12 */ /* 0x000fc8000f8e3cff */
[----:B------:R-:W-:-:S04]  /*3780*/  SHF.L.U32 R2, R2, 0x1f, RZ ;  /* 0x0000001f02027819 */ /* 0x000fc800000006ff */
[----:B------:R-:W2:Y:S02]  /*3790*/  SYNCS.PHASECHK.TRANS64.TRYWAIT P0, [UR7], R2 ;  /* 0x00000002ff0075a7 */ /* 0x000ea40008001107 */
[----:B--2---:R-:W-:Y:S05]  /*37a0*/  @!P0 BRA `(.L_x_63) ;  /* 0x0000005800ec8947 */ /* 0x004fea0003800000 */
.L_x_157:
[----:B------:R-:W-:Y:S01]  /*37b0*/  NOP ;  /* 0x0000000000007918 */ /* 0x000fe20000000000 */
[----:B-1----:R-:W1:Y:S01]  /*37c0*/  LDS R0, [UR4+0x14] ;  /* 0x00001404ff007984 */ /* 0x002e620008000800 */
[----:B------:R-:W-:Y:S01]  /*37d0*/  ULOP3.LUT UR6, UR16, 0xffff, URZ, 0xc0, !UPT ;  /* 0x0000ffff10067892 */ /* 0x000fe2000f8ec0ff */
[----:B------:R-:W-:Y:S01]  /*37e0*/  UMOV UR8, 0xffff ;  /* 0x0000ffff00087882 */ /* 0x000fe20000000000 */
[----:B------:R-:W-:Y:S02]  /*37f0*/  UMOV UR5, 0x1 ;  /* 0x0000000100057882 */ /* 0x000fe40000000000 */
[----:B------:R-:W-:-:S04]  /*3800*/  USHF.R.U32.HI UR6, URZ, 0x5, UR6 ;  /* 0x00000005ff067899 */ /* 0x000fc80008011606 */
[----:B------:R-:W-:Y:S02]  /*3810*/  USHF.L.U32 UR8, UR8, UR6, URZ ;  /* 0x0000000608087299 */ /* 0x000fe400080006ff */
[----:B------:R-:W-:-:S04]  /*3820*/  USHF.L.U32 UR5, UR5, UR6, URZ ;  /* 0x0000000605057299 */ /* 0x000fc800080006ff */
[----:B-1----:R-:W-:-:S04]  /*3830*/  LOP3.LUT R0, R0, UR8, RZ, 0xc0, !PT ;  /* 0x0000000800007c12 */ /* 0x002fc8000f8ec0ff */
[----:B------:R-:W-:-:S13]  /*3840*/  ISETP.NE.AND P0, PT, R0, UR8, PT ;  /* 0x0000000800007c0c */ /* 0x000fda000bf05270 */
[----:B------:R-:W-:Y:S05]  /*3850*/  @P0 BRA `(.L_x_64) ;  /* 0x0000000000580947 */ /* 0x000fea0003800000 */
[----:B------:R-:W1:Y:S02]  /*3860*/  LDS R0, [UR4+0x18] ;  /* 0x00001804ff007984 */ /* 0x000e640008000800 */
[----:B-1----:R-:W-:-:S04]  /*3870*/  LOP3.LUT R0, R0, UR5, RZ, 0xc0, !PT ;  /* 0x0000000500007c12 */ /* 0x002fc8000f8ec0ff */
[----:B------:R-:W-:-:S13]  /*3880*/  ISETP.NE.AND P0, PT, R0, UR5, PT ;  /* 0x0000000500007c0c */ /* 0x000fda000bf05270 */
[----:B------:R-:W-:Y:S05]  /*3890*/  @P0 BRA `(.L_x_65) ;  /* 0x00000000003c0947 */ /* 0x000fea0003800000 */
[----:B------:R-:W1:Y:S01]  /*38a0*/  S2R R2, SR_LANEID ;  /* 0x0000000000027919 */ /* 0x000e620000000000 */
[----:B------:R-:W-:Y:S01]  /*38b0*/  ULOP3.LUT UR8, URZ, UR8, URZ, 0x33, !UPT ;  /* 0x00000008ff087292 */ /* 0x000fe2000f8e33ff */
[----:B------:R-:W-:Y:S02]  /*38c0*/  VOTEU.ANY UR7, UPT, PT ;  /* 0x0000000000077886 */ /* 0x000fe400038e0100 */
[----:B------:R-:W-:-:S03]  /*38d0*/  UFLO.U32 UR7, UR7 ;  /* 0x00000007000772bd */ /* 0x000fc600080e0000 */
[----:B------:R-:W-:-:S04]  /*38e0*/  IMAD.U32 R0, RZ, RZ, UR8 ;  /* 0x00000008ff007e24 */ /* 0x000fc8000f8e00ff */
[----:B------:R2:W4:Y:S02]  /*38f0*/  REDUX UR6, R0 ;  /* 0x00000000000673c4 */ /* 0x0005240000000000 */
[----:B------:R1:W-:Y:S02]  /*3900*/  UTCATOMSWS.AND URZ, UR8 ;  /* 0x0000000800ff79e3 */ /* 0x0003e40008000000 */
[----:B-1----:R-:W-:Y:S02]  /*3910*/  ISETP.EQ.U32.AND P0, PT, R2, UR7, PT ;  /* 0x0000000702007c0c */ /* 0x002fe4000bf02070 */
[----:B--2---:R-:W-:Y:S02]  /*3920*/  LOP3.LUT R0, RZ, UR5, RZ, 0x33, !PT ;  /* 0x00000005ff007c12 */ /* 0x004fe4000f8e33ff */
[----:B----4-:R-:W-:Y:S02]  /*3930*/  MOV R2, UR6 ;  /* 0x0000000600027c02 */ /* 0x010fe40008000f00 */
[----:B------:R-:W1:Y:S07]  /*3940*/  REDUX UR5, R0 ;  /* 0x00000000000573c4 */ /* 0x000e6e0000000000 */
[----:B------:R2:W-:Y:S01]  /*3950*/  @P0 ATOMS.AND RZ, [UR4+0x14], R2 ;  /* 0x00001402ffff098c */ /* 0x0005e2000a800004 */
[----:B-1----:R-:W-:-:S05]  /*3960*/  IMAD.U32 R0, RZ, RZ, UR5 ;  /* 0x00000005ff007e24 */ /* 0x002fca000f8e00ff */
[----:B------:R2:W-:Y:S01]  /*3970*/  @P0 ATOMS.AND RZ, [UR4+0x18], R0 ;  /* 0x00001800ffff098c */ /* 0x0005e2000a800004 */
[----:B------:R-:W-:Y:S05]  /*3980*/  BRA `(.L_x_66) ;  /* 0x0000000000147947 */ /* 0x000fea0003800000 */
.L_x_65:
[----:B------:R-:W-:Y:S02]  /*3990*/  MOV R2, 0x39b0 ;  /* 0x000039b000027802 */ /* 0x000fe40000000f00 */
[----:B---3-5:R-:W-:Y:S05]  /*39a0*/  CALL.REL.NOINC `($__internal_0_$__cuda_sm10x_tcgen05_guardrail_trap_col_being_dealloced_not_returned_by_alloc) ;  /* 0x0000005c00d47944 */ /* 0x028fea0003c00000 */
[----:B------:R-:W-:Y:S05]  /*39b0*/  BRA `(.L_x_66) ;  /* 0x0000000000087947 */ /* 0x000fea0003800000 */
.L_x_64:
[----:B------:R-:W-:Y:S02]  /*39c0*/  MOV R2, 0x39e0 ;  /* 0x000039e000027802 */ /* 0x000fe40000000f00 */
[----:B---3-5:R-:W-:Y:S05]  /*39d0*/  CALL.REL.NOINC `($__internal_2_$__cuda_sm10x_tcgen05_guardrail_trap_unallocated_columns_being_dealloced) ;  /* 0x0000005c00e07944 */ /* 0x028fea0003c00000 */
.L_x_66:
[----:B------:R-:W-:Y:S01]  /*39e0*/  NOP ;  /* 0x0000000000007918 */ /* 0x000fe20000000000 */
[----:B------:R-:W-:Y:S05]  /*39f0*/  EXIT ;  /* 0x000000000000794d */ /* 0x000fea0003800000 */
.L_x_48:
[----:B------:R-:W-:-:S09]  /*3a00*/  UISETP.NE.OR UP2, UPT, UR8, 0x3, !UP2 ;  /* 0x000000030800788c */ /* 0x000fd2000d745670 */
[----:B------:R-:W-:Y:S05]  /*3a10*/  BRA.U UP2, `(.L_x_67) ;  /* 0x0000001102087547 */ /* 0x000fea000b800000 */
[----:B------:R-:W1:Y:S01]  /*3a20*/  LDC R0, c[0x0][0xb30] ;  /* 0x0002cc00ff007b82 */ /* 0x000e620000000800 */
[----:B------:R-:W2:Y:S01]  /*3a30*/  LDCU.64 UR8, c[0x0][0x888] ;  /* 0x00011100ff0877ac */ /* 0x000ea20008000a00 */
[----:B------:R-:W-:Y:S02]  /*3a40*/  HFMA2 R27, -RZ, RZ, 0, 0 ;  /* 0x00000000ff1b7431 */ /* 0x000fe400000001ff */
[----:B------:R-:W-:Y:S01]  /*3a50*/  IMAD.MOV.U32 R29, RZ, RZ, 0x1 ;  /* 0x00000001ff1d7424 */ /* 0x000fe200078e00ff */
[----:B------:R-:W-:Y:S01]  /*3a60*/  MOV R25, 0x2000 ;  /* 0x0000200000197802 */ /* 0x000fe20000000f00 */
[----:B------:R-:W4:Y:S01]  /*3a70*/  LDCU.64 UR4, c[0x0][0x890] ;  /* 0x00011200ff0477ac */ /* 0x000f220008000a00 */
[----:B------:R-:W-:Y:S01]  /*3a80*/  IMAD.MOV.U32 R28, RZ, RZ, RZ ;  /* 0x000000ffff1c7224 */ /* 0x000fe200078e00ff */
[----:B------:R-:W3:Y:S01]  /*3a90*/  LDC R24, c[0x0][0x370] ;  /* 0x0000dc00ff187b82 */ /* 0x000ee20000000800 */
[----:B------:R-:W-:Y:S01]  /*3aa0*/  UMOV UR7, 0x400 ;  /* 0x0000040000077882 */ /* 0x000fe20000000000 */
[----:B------:R-:W-:-:S02]  /*3ab0*/  UPLOP3.LUT UP1, UPT, UPT, UPT, UPT, 0x40, 0x4 ;  /* 0x000000000004789c */ /* 0x000fc40003f2e870 */
[----:B------:R-:W-:-:S04]  /*3ac0*/  ULEA UR7, UR37, UR7, 0x18 ;  /* 0x0000000725077291 */ /* 0x000fc8000f8ec0ff */
[----:B------:R-:W3:Y:S01]  /*3ad0*/  LDC R3, c[0x0][0xb0c] ;  /* 0x0002c300ff037b82 */ /* 0x000ee20000000800 */
[----:B------:R-:W-:Y:S02]  /*3ae0*/  UIADD3 UR13, UPT, UPT, UR7, 0x58, URZ ;  /* 0x00000058070d7890 */ /* 0x000fe4000fffe0ff */
[----:B--2---:R-:W-:Y:S02]  /*3af0*/  UISETP.NE.U32.AND UP2, UPT, UR8, URZ, UPT ;  /* 0x000000ff0800728c */ /* 0x004fe4000bf45070 */
[----:B------:R-:W-:Y:S02]  /*3b00*/  UIADD3 UR33, UPT, UPT, UR7, 0x40, URZ ;  /* 0x0000004007217890 */ /* 0x000fe4000fffe0ff */
[----:B----4-:R-:W-:Y:S01]  /*3b10*/  UISETP.NE.U32.AND UP3, UPT, UR4, URZ, UPT ;  /* 0x000000ff0400728c */ /* 0x010fe2000bf65070 */
[----:B------:R-:W2:Y:S01]  /*3b20*/  LDC R18, c[0x0][0xb20] ;  /* 0x0002c800ff127b82 */ /* 0x000ea20000000800 */
[----:B-1----:R-:W-:Y:S01]  /*3b30*/  ISETP.NE.AND P1, PT, R0, 0x1, PT ;  /* 0x000000010000780c */ /* 0x002fe20003f25270 */
[----:B------:R-:W-:-:S02]  /*3b40*/  UISETP.NE.AND.EX UP2, UPT, UR9, URZ, UPT, UP2 ;  /* 0x000000ff0900728c */ /* 0x000fc4000bf45320 */
[----:B------:R-:W-:Y:S02]  /*3b50*/  UIADD3 UR25, UPT, UPT, UR7, 0x48, URZ ;  /* 0x0000004807197890 */ /* 0x000fe4000fffe0ff */
[----:B------:R-:W-:Y:S02]  /*3b60*/  UIADD3 UR17, UPT, UPT, UR7, 0x50, URZ ;  /* 0x0000005007117890 */ /* 0x000fe4000fffe0ff */
[----:B------:R-:W1:Y:S01]  /*3b70*/  LDC.64 R30, c[0x0][0x348] ;  /* 0x0000d200ff1e7b82 */ /* 0x000e620000000a00 */
[----:B------:R-:W-:Y:S02]  /*3b80*/  UPRMT UR13, UR37, 0x654, UR13 ;  /* 0x00000654250d7896 */ /* 0x000fe4000800000d */
[----:B------:R-:W-:-:S05]  /*3b90*/  UISETP.NE.AND.EX UP3, UPT, UR5, URZ, UPT, UP3 ;  /* 0x000000ff0500728c */ /* 0x000fca000bf65330 */
[----:B------:R-:W4:Y:S08]  /*3ba0*/  LDC.64 R16, c[0x0][0xb10] ;  /* 0x0002c400ff107b82 */ /* 0x000f300000000a00 */
[----:B------:R-:W1:Y:S08]  /*3bb0*/  LDC.64 R6, c[0x0][0xb18] ;  /* 0x0002c600ff067b82 */ /* 0x000e700000000a00 */
[----:B------:R-:W1:Y:S08]  /*3bc0*/  LDC.64 R4, c[0x0][0xb28] ;  /* 0x0002ca00ff047b82 */ /* 0x000e700000000a00 */
[----:B--23--:R-:W1:Y:S02]  /*3bd0*/  LDC R19, c[0x0][0x374] ;  /* 0x0000dd00ff137b82 */ /* 0x00ce640000000800 */
.L_x_78:
[C---:B------:R-:W-:Y:S02]  /*3be0*/  LEA R0, R28.reuse, UR7, 0x3 ;  /* 0x000000071c007c11 */ /* 0x040fe4000f8e18ff */
[----:B------:R-:W-:Y:S02]  /*3bf0*/  SHF.L.U32 R2, R27, 0x1f, RZ ;  /* 0x0000001f1b027819 */ /* 0x000fe400000006ff */
[----:B------:R-:W-:Y:S02]  /*3c00*/  LEA R20, R28, UR7, 0x4 ;  /* 0x000000071c147c11 */ /* 0x000fe4000f8e20ff */
[----:B--2---:R-:W2:Y:S02]  /*3c10*/  SYNCS.PHASECHK.TRANS64.TRYWAIT P0, [R0+URZ+0x90], R2 ;  /* 0x00009002000075a7 */ /* 0x004ea400080011ff */
[----:B--2---:R-:W-:Y:S05]  /*3c20*/  @!P0 BRA `(.L_x_68) ;  /* 0x0000005400e48947 */ /* 0x004fea0003800000 */
.L_x_158:
[----:B------:R-:W-:Y:S01]  /*3c30*/  ISETP.GE.AND P0, PT, R40, 0x1, PT ;  /* 0x000000012800780c */ /* 0x000fe20003f06270 */
[----:B------:R-:W3:Y:S01]  /*3c40*/  LDS.128 R20, [R20+0x120] ;  /* 0x0001200014147984 */ /* 0x000ee20000000c00 */
[----:B--2---:R-:W-:Y:S01]  /*3c50*/  VIADD R0, R0, 0xa0 ;  /* 0x000000a000007836 */ /* 0x004fe20000000000 */
[----:B------:R-:W-:Y:S01]  /*3c60*/  @!PT LDS RZ, [RZ] ;  /* 0x00000000fffff984 */ /* 0x000fe20000000800 */
[----:B------:R-:W-:Y:S01]  /*3c70*/  @!PT LDS RZ, [RZ] ;  /* 0x00000000fffff984 */ /* 0x000fe20000000800 */
[----:B------:R-:W-:Y:S01]  /*3c80*/  @!PT LDS RZ, [RZ] ;  /* 0x00000000fffff984 */ /* 0x000fe20000000800 */
[----:B------:R-:W-:Y:S01]  /*3c90*/  @!PT LDS RZ, [RZ] ;  /* 0x00000000fffff984 */ /* 0x000fe20000000800 */
[----:B------:R2:W-:Y:S06]  /*3ca0*/  MEMBAR.ALL.CTA ;  /* 0x0000000000007992 */ /* 0x0005ec0000008000 */
[----:B--2---:R-:W2:Y:S01]  /*3cb0*/  FENCE.VIEW.ASYNC.S ;  /* 0x00000000000073c6 */ /* 0x004ea20000000000 */
[----:B------:R-:W-:Y:S04]  /*3cc0*/  PRMT R0, RZ, 0x654, R0 ;  /* 0x00000654ff007816 */ /* 0x000fe80000000000 */
[----:B--2---:R2:W-:Y:S01]  /*3cd0*/  SYNCS.ARRIVE.TRANS64.RED.A1T0 RZ, [R0+URZ], RZ ;  /* 0x000000ff00ff79a7 */ /* 0x0045e200081004ff */
[----:B---3--:R-:W-:Y:S11]  /*3ce0*/  LOP3.LUT P3, RZ, R22, 0x1, RZ, 0xc0, !PT ;  /* 0x0000000116ff7812 */ /* 0x008ff6000786c0ff */
[----:B------:R-:W-:Y:S02]  /*3cf0*/  @!UPT UIADD3 URZ, UPT, UPT, URZ, URZ, URZ ;  /* 0x000000fffffff290 */ /* 0x000fe4000fffe0ff */
[----:B------:R-:W-:Y:S02]  /*3d00*/  @P3 MOV R11, R20 ;  /* 0x00000014000b3202 */ /* 0x000fe40000000f00 */
[----:B------:R-:W-:Y:S01]  /*3d10*/  @P3 LOP3.LUT R10, R21, 0xffff, RZ, 0xc0, !PT ;  /* 0x0000ffff150a3812 */ /* 0x000fe200078ec0ff */
[----:B--2---:R-:W-:Y:S06]  /*3d20*/  @!P0 BRA `(.L_x_69) ;  /* 0x0000000000a48947 */ /* 0x004fec0003800000 */
[-C--:B-1----:R-:W-:Y:S01]  /*3d30*/  IMAD.HI.U32 R0, R19, R7.reuse, RZ ;  /* 0x0000000713007227 */ /* 0x082fe200078e00ff */
[----:B------:R-:W-:Y:S02]  /*3d40*/  ISETP.NE.AND P0, PT, R6, 0x1, PT ;  /* 0x000000010600780c */ /* 0x000fe40003f05270 */
[----:B------:R-:W-:Y:S01]  /*3d50*/  ISETP.NE.AND P2, PT, R40, 0x1, PT ;  /* 0x000000012800780c */ /* 0x000fe20003f45270 */
[----:B----4-:R-:W-:Y:S01]  /*3d60*/  IMAD.HI.U32 R9, R24, R16, RZ ;  /* 0x0000001018097227 */ /* 0x010fe200078e00ff */
[----:B------:R-:W-:Y:S02]  /*3d70*/  SHF.R.U32.HI R0, RZ, R18, R0 ;  /* 0x00000012ff007219 */ /* 0x000fe40000011600 */
[----:B------:R-:W-:Y:S01]  /*3d80*/  ISETP.NE.AND P4, PT, R3, 0x1, PT ;  /* 0x000000010300780c */ /* 0x000fe20003f85270 */
[----:B------:R-:W-:Y:S01]  /*3d90*/  IMAD.HI.U32 R13, R10, R7, RZ ;  /* 0x000000070a0d7227 */ /* 0x000fe200078e00ff */
[----:B------:R-:W-:Y:S02]  /*3da0*/  SHF.R.U32.HI R9, RZ, R17, R9 ;  /* 0x00000011ff097219 */ /* 0x000fe40000011609 */
[----:B------:R-:W-:Y:S01]  /*3db0*/  SEL R0, R19, R0, !P0 ;  /* 0x0000000013007207 */ /* 0x000fe20004000000 */
[----:B------:R-:W-:Y:S01]  /*3dc0*/  IMAD.HI.U32 R12, R11, R16, RZ ;  /* 0x000000100b0c7227 */ /* 0x000fe200078e00ff */
[----:B------:R-:W-:Y:S03]  /*3dd0*/  SEL R9, R24, R9, !P4 ;  /* 0x0000000918097207 */ /* 0x000fe60006000000 */
[-C--:B------:R-:W-:Y:S01]  /*3de0*/  IMAD.HI.U32 R8, R0, R4.reuse, RZ ;  /* 0x0000000400087227 */ /* 0x080fe200078e00ff */
[----:B------:R-:W-:Y:S03]  /*3df0*/  SHF.R.U32.HI R12, RZ, R17, R12 ;  /* 0x00000011ff0c7219 */ /* 0x000fe6000001160c */
[----:B------:R-:W-:Y:S01]  /*3e00*/  IMAD.HI.U32 R2, R9, R4, RZ ;  /* 0x0000000409027227 */ /* 0x000fe200078e00ff */
[-C--:B------:R-:W-:Y:S02]  /*3e10*/  @P2 SHF.R.U32.HI R0, RZ, R5.reuse, R8 ;  /* 0x00000005ff002219 */ /* 0x080fe40000011608 */
[----:B------:R-:W-:Y:S02]  /*3e20*/  SHF.R.U32.HI R8, RZ, R18, R13 ;  /* 0x00000012ff087219 */ /* 0x000fe4000001160d */
[----:B------:R-:W-:Y:S01]  /*3e30*/  @P2 SHF.R.U32.HI R9, RZ, R5, R2 ;  /* 0x00000005ff092219 */ /* 0x000fe20000011602 */
[----:B------:R-:W-:Y:S01]  /*3e40*/  IMAD R0, R40, R0, RZ ;  /* 0x0000000028007224 */ /* 0x000fe200078e02ff */
[----:B------:R-:W-:Y:S02]  /*3e50*/  SEL R8, R10, R8, !P0 ;  /* 0x000000080a087207 */ /* 0x000fe40004000000 */
[----:B------:R-:W-:Y:S01]  /*3e60*/  SEL R2, R11, R12, !P4 ;  /* 0x0000000c0b027207 */ /* 0x000fe20006000000 */
[----:B------:R-:W-:Y:S01]  /*3e70*/  IMAD R12, R40, R9, RZ ;  /* 0x00000009280c7224 */ /* 0x000fe200078e02ff */
[C---:B------:R-:W-:Y:S01]  /*3e80*/  ISETP.GE.AND P0, PT, R8.reuse, R0, PT ;  /* 0x000000000800720c */ /* 0x040fe20003f06270 */
[----:B------:R-:W-:Y:S03]  /*3e90*/  IMAD.HI.U32 R0, R8, R4, RZ ;  /* 0x0000000408007227 */ /* 0x000fe600078e00ff */
[----:B------:R-:W-:Y:S02]  /*3ea0*/  ISETP.GE.OR P0, PT, R2, R12, P0 ;  /* 0x0000000c0200720c */ /* 0x000fe40000706670 */
[-C--:B------:R-:W-:Y:S04]  /*3eb0*/  SHF.R.U32.HI R0, RZ, R5.reuse, R0 ;  /* 0x00000005ff007219 */ /* 0x080fe80000011600 */
[----:B------:R-:W-:Y:S05]  /*3ec0*/  SEL R13, R8, R0, !P2 ;  /* 0x00000000080d7207 */ /* 0x000fea0005000000 */
[----:B------:R-:W-:Y:S02]  /*3ed0*/  IMAD.MOV R12, RZ, RZ, -R13 ;  /* 0x000000ffff0c7224 */ /* 0x000fe400078e0a0d */
[----:B------:R-:W-:Y:S04]  /*3ee0*/  @!P0 IMAD.HI.U32 R0, R2, R4, RZ ;  /* 0x0000000402008227 */ /* 0x000fe800078e00ff */
[----:B------:R-:W-:Y:S01]  /*3ef0*/  IMAD R12, R40, R12, R8 ;  /* 0x0000000c280c7224 */ /* 0x000fe200078e0208 */
[----:B------:R-:W-:Y:S04]  /*3f00*/  @!P0 SHF.R.U32.HI R0, RZ, R5, R0 ;  /* 0x00000005ff008219 */ /* 0x000fe80000011600 */
[----:B------:R-:W-:Y:S04]  /*3f10*/  @!P0 SEL R0, R2, R0, !P2 ;  /* 0x0000000002008207 */ /* 0x000fe80005000000 */
[----:B------:R-:W-:Y:S01]  /*3f20*/  @!P0 IADD3 R13, PT, PT, R13, -R0, RZ ;  /* 0x800000000d0d8210 */ /* 0x000fe20007ffe0ff */
[----:B------:R-:W-:Y:S01]  /*3f30*/  @!P0 IMAD R0, R9, R12, R0 ;  /* 0x0000000c09008224 */ /* 0x000fe200078e0200 */
[----:B------:R-:W-:Y:S01]  /*3f40*/  IADD3 R9, PT, PT, -R8, RZ, RZ ;  /* 0x000000ff08097210 */ /* 0x000fe20007ffe1ff */
[--C-:B------:R-:W-:Y:S02]  /*3f50*/  IMAD.MOV R12, RZ, RZ, -R2.reuse ;  /* 0x000000ffff0c7224 */ /* 0x100fe400078e0a02 */
[----:B------:R-:W-:Y:S02]  /*3f60*/  @!P0 IMAD R8, R13, R40, R2 ;  /* 0x000000280d088224 */ /* 0x000fe400078e0202 */
[----:B------:R-:W-:Y:S02]  /*3f70*/  @!P0 IMAD.MOV.U32 R2, RZ, RZ, R0 ;  /* 0x000000ffff028224 */ /* 0x000fe400078e0000 */
[----:B------:R-:W-:Y:S02]  /*3f80*/  IMAD R11, R3, R12, R11 ;  /* 0x0000000c030b7224 */ /* 0x000fe400078e020b */
[----:B------:R-:W-:Y:S02]  /*3f90*/  IMAD R10, R6, R9, R10 ;  /* 0x00000009060a7224 */ /* 0x000fe400078e020a */
[----:B------:R-:W-:Y:S02]  /*3fa0*/  IMAD R11, R2, R3, R11 ;  /* 0x00000003020b7224 */ /* 0x000fe400078e020b */
[----:B------:R-:W-:Y:S02]  /*3fb0*/  IMAD R10, R8, R6, R10 ;  /* 0x00000006080a7224 */ /* 0x000fe400078e020a */
.L_x_69:
[----:B------:R-:W-:Y:S05]  /*3fc0*/  BRA.U UP1, `(.L_x_70) ;  /* 0x0000000101107547 */ /* 0x000fea000b800000 */
[----:B------:R-:W-:Y:S04]  /*3fd0*/  MOV R2, UR6 ;  /* 0x0000000600027c02 */ /* 0x000fe80008000f00 */
[----:B------:R-:W-:Y:S04]  /*3fe0*/  SHF.L.U32 R2, R2, 0x1f, RZ ;  /* 0x0000001f02027819 */ /* 0x000fe800000006ff */
[----:B------:R-:W2:Y:S02]  /*3ff0*/  SYNCS.PHASECHK.TRANS64.TRYWAIT P0, [UR7+0x88], R2 ;  /* 0x00008802ff0075a7 */ /* 0x000ea40008001107 */
[----:B--2---:R-:W-:Y:S05]  /*4000*/  @!P0 BRA `(.L_x_71) ;  /* 0x0000005400008947 */ /* 0x004fea0003800000 */
.L_x_70:
[----:B------:R-:W-:Y:S02]  /*4010*/  R2UR UR35, R15 ;  /* 0x000000000f2372ca */ /* 0x000fe400000e0000 */
[----:B------:R-:W-:Y:S02]  /*4020*/  R2UR UR34, R14 ;  /* 0x000000000e2272ca */ /* 0x000fe400000e0000 */
[----:B------:R-:W-:Y:S02]  /*4030*/  ISETP.NE.U32.AND P2, PT, RZ, UR4, PT ;  /* 0x00000004ff007c0c */ /* 0x000fe4000bf45070 */
[----:B------:R-:W-:Y:S02]  /*4040*/  SHF.L.U32 R14, R29, 0x1f, RZ ;  /* 0x0000001f1d0e7819 */ /* 0x000fe400000006ff */
[----:B------:R-:W-:Y:S05]  /*4050*/  ISETP.NE.AND.EX P2, PT, RZ, UR5, PT, P2 ;  /* 0x00000005ff007c0c */ /* 0x000fea000bf45320 */
[----:B------:R-:W-:Y:S02]  /*4060*/  USHF.L.U32 UR35, UR35, 0x7, URZ ;  /* 0x0000000723237899 */ /* 0x000fe400080006ff */
[----:B------:R-:W-:Y:S01]  /*4070*/  USHF.L.U32 UR34, UR34, 0x7, URZ ;  /* 0x0000000722227899 */ /* 0x000fe200080006ff */
[----:B------:R-:W-:Y:S11]  /*4080*/  BRA.U !UP3, `(.L_x_72) ;  /* 0x000000010b347547 */ /* 0x000ff6000b800000 */
[----:B------:R-:W-:Y:S01]  /*4090*/  UPLOP3.LUT UP0, UPT, UPT, UPT, UP2, 0x80, 0x8 ;  /* 0x000000000008789c */ /* 0x000fe20003f0f020 */
[----:B--2---:R-:W-:Y:S02]  /*40a0*/  HFMA2 R0, -RZ, RZ, 0, 5.9604644775390625e-08 ;  /* 0x00000001ff007431 */ /* 0x004fe400000001ff */
[----:B------:R-:W-:Y:S03]  /*40b0*/  IMAD.MOV.U32 R88, RZ, RZ, 0x1 ;  /* 0x00000001ff587424 */ /* 0x000fe600078e00ff */
[----:B------:R-:W-:Y:S05]  /*40c0*/  PLOP3.LUT P0, PT, PT, PT, UP0, 0x80, 0x8 ;  /* 0x000000000008781c */ /* 0x000fea0003f0f008 */
[----:B------:R-:W2:Y:S01]  /*40d0*/  @UP0 LDCU.64 UR10, c[0x0][0x888] ;  /* 0x00011100ff0a07ac */ /* 0x000ea20008000a00 */
[----:B------:R-:W-:Y:S07]  /*40e0*/  @UP0 UIMAD UR8, UR36, UR4, URZ ;  /* 0x00000004240802a4 */ /* 0x000fee000f8e02ff */
[----:B------:R-:W-:Y:S01]  /*40f0*/  @!P0 PRMT R88, R0, 0x7610, R88 ;  /* 0x0000761000588816 */ /* 0x000fe20000000058 */
[----:B--2---:R-:W-:Y:S03]  /*4100*/  @UP0 UIMAD.WIDE UR10, UR8, 0x4, UR10 ;  /* 0x00000004080a08a5 */ /* 0x004fe6000f8e020a */
[----:B------:R-:W2:Y:S03]  /*4110*/  @!UP0 LDCU UR8, c[0x0][0x880] ;  /* 0x00011000ff0887ac */ /* 0x000ea60008000800 */
[----:B------:R-:W-:Y:S01]  /*4120*/  IMAD.U32 R8, RZ, RZ, UR10 ;  /* 0x0000000aff087e24 */ /* 0x000fe2000f8e00ff */
[----:B------:R-:W-:Y:S05]  /*4130*/  MOV R9, UR11 ;  /* 0x0000000b00097c02 */ /* 0x000fea0008000f00 */
[----:B-----5:R3:W5:Y:S02]  /*4140*/  @P0 LDG.E R49, desc[UR46][R8.64] ;  /* 0x0000002e08310981 */ /* 0x020764000c1e1900 */
[----:B--23--:R-:W-:Y:S07]  /*4150*/  @!P0 IMAD.U32 R49, RZ, RZ, UR8 ;  /* 0x00000008ff318e24 */ /* 0x00cfee000f8e00ff */
.L_x_72:
[----:B-----5:R-:W-:Y:S01]  /*4160*/  @!P2 FSETP.EQ.AND P0, PT, R49, RZ, PT ;  /* 0x000000ff3100a20b */ /* 0x020fe20003f02000 */
[----:B------:R-:W-:Y:S01]  /*4170*/  @!UPT UIADD3 URZ, UPT, UPT, URZ, URZ, URZ ;  /* 0x000000fffffff290 */ /* 0x000fe2000fffe0ff */
[----:B------:R-:W-:Y:S11]  /*4180*/  @!P2 BRA `(.L_x_73) ;  /* 0x000000000014a947 */ /* 0x000ff60003800000 */
[----:B------:R-:W-:Y:S02]  /*4190*/  LOP3.LUT P2, RZ, R88, 0xff, RZ, 0xc0, !PT ;  /* 0x000000ff58ff7812 */ /* 0x000fe4000784c0ff */
[----:B------:R-:W-:Y:S04]  /*41a0*/  PLOP3.LUT P0, PT, PT, PT, UP0, 0x80, 0x8 ;  /* 0x000000000008781c */ /* 0x000fe80003f0f008 */
[----:B------:R-:W-:Y:S07]  /*41b0*/  PLOP3.LUT P0, PT, P0, PT, PT, 0x8, 0x80 ;  /* 0x000000000080781c */ /* 0x000fee000070e170 */
[----:B------:R-:W-:Y:S11]  /*41c0*/  @P2 FSETP.EQ.AND P0, PT, R49, RZ, PT ;  /* 0x000000ff3100220b */ /* 0x000ff60003f02000 */
[----:B------:R-:W-:Y:S02]  /*41d0*/  @!UPT UIADD3 URZ, UPT, UPT, URZ, URZ, URZ ;  /* 0x000000fffffff290 */ /* 0x000fe4000fffe0ff */
.L_x_73:
[----:B------:R-:W3:Y:S01]  /*41e0*/  SYNCS.PHASECHK.TRANS64.TRYWAIT P2, [UR7+0x60], R14 ;  /* 0x0000600eff0075a7 */ /* 0x000ee20008041107 */
[----:B------:R-:W-:Y:S04]  /*41f0*/  ELECT P4, URZ, PT ;  /* 0x0000000000ff782f */ /* 0x000fe80003880000 */
[----:B------:R-:W-:Y:S11]  /*4200*/  PLOP3.LUT P4, PT, P0, P4, PT, 0xf2, 0x2f ;  /* 0x00000000002f781c */ /* 0x000ff60000789e72 */
[----:B------:R-:W-:Y:S02]  /*4210*/  @!UPT UIADD3 URZ, UPT, UPT, URZ, URZ, URZ ;  /* 0x000000fffffff290 */ /* 0x000fe4000fffe0ff */
[----:B-1----:R-:W-:Y:S05]  /*4220*/  @!P4 IADD3 R8, P0, PT, R30, 0x580, RZ ;  /* 0x000005801e08c810 */ /* 0x002fea0007f1e0ff */
[----:B--2---:R-:W-:Y:S01]  /*4230*/  @!P4 IMAD.X R2, RZ, RZ, R31, P0 ;  /* 0x000000ffff02c224 */ /* 0x004fe200000e061f */
[----:B---3--:R-:W-:Y:S07]  /*4240*/  @!P2 BRA `(.L_x_74) ;  /* 0x000000500088a947 */ /* 0x008fee0003800000 */
.L_x_161:
[----:B------:R-:W-:Y:S01]  /*4250*/  @!P4 R2UR UR8, R2 ;  /* 0x000000000208c2ca */ /* 0x000fe200000e0000 */
[----:B------:R-:W-:Y:S01]  /*4260*/  VOTEU.ALL UP1, P4 ;  /* 0x0000000000ff7886 */ /* 0x000fe20002020000 */
[----:B------:R-:W-:Y:S01]  /*4270*/  @!P4 R2UR UR9, R8 ;  /* 0x000000000809c2ca */ /* 0x000fe200000e0000 */
[----:B-1----:R-:W-:Y:S01]  /*4280*/  @!P4 IMAD.MOV.U32 R0, RZ, RZ, 0x2000 ;  /* 0x00002000ff00c424 */ /* 0x002fe200078e00ff */
[----:B------:R-:W-:Y:S01]  /*4290*/  UMOV UR10, 0x0 ;  /* 0x00000000000a7882 */ /* 0x000fe20000000000 */
[----:B------:R-:W-:Y:S01]  /*42a0*/  UMOV UR11, 0x10000000 ;  /* 0x10000000000b7882 */ /* 0x000fe20000000000 */
[----:B------:R-:W-:Y:S01]  /*42b0*/  @!UP1 UIADD3 UR32, UPT, UPT, UR7, 0x200, URZ ;  /* 0x0000020007209890 */ /* 0x000fe2000fffe0ff */
[----:B------:R-:W-:Y:S06]  /*42c0*/  VOTEU.ALL UP1, P4 ;  /* 0x0000000000ff7886 */ /* 0x000fec0002020000 */
[----:B------:R-:W-:Y:S01]  /*42d0*/  IMAD.U32 R9, RZ, RZ, UR8 ;  /* 0x00000008ff097e24 */ /* 0x000fe2000f8e00ff */
[----:B------:R-:W-:Y:S01]  /*42e0*/  UPRMT UR8, UR37, 0x654, UR33 ;  /* 0x0000065425087896 */ /* 0x000fe20008000021 */
[----:B------:R-:W-:Y:S03]  /*42f0*/  IMAD.U32 R8, RZ, RZ, UR9 ;  /* 0x00000009ff087e24 */ /* 0x000fe6000f8e00ff */
[----:B------:R-:W-:Y:S02]  /*4300*/  @!P4 R2UR UR15, R9 ;  /* 0x00000000090fc2ca */ /* 0x000fe400000e0000 */
[----:B------:R-:W-:Y:S02]  /*4310*/  @!P4 R2UR UR14, R8 ;  /* 0x00000000080ec2ca */ /* 0x000fe400000e0000 */
[----:B------:R-:W-:Y:S05]  /*4320*/  @!P4 IADD3 R8, P0, PT, R30, 0x580, RZ ;  /* 0x000005801e08c810 */ /* 0x000fea0007f1e0ff */
[----:B------:R-:W-:Y:S06]  /*4330*/  @!P4 IMAD.X R2, RZ, RZ, R31, P0 ;  /* 0x000000ffff02c224 */ /* 0x000fec00000e061f */
[----:B------:R1:W-:Y:S01]  /*4340*/  @!UP1 UTMALDG.3D [UR32], [UR14], desc[UR10] ;  /* 0x00000a200e0095b4 */ /* 0x0003e20008011000 */
[----:B------:R1:W-:Y:S01]  /*4350*/  @!P4 SYNCS.ARRIVE.TRANS64.RED.A0TR RZ, [UR7+0x40], R0 ;  /* 0x00004000ffffc9a7 */ /* 0x0003e20008300407 */
[----:B------:R-:W-:Y:S01]  /*4360*/  SYNCS.ARRIVE.TRANS64.RED.A1T0 RZ, [UR8], RZ ;  /* 0x000000ffffff79a7 */ /* 0x000fe20008100408 */
[----:B------:R-:W2:Y:S02]  /*4370*/  SYNCS.PHASECHK.TRANS64.TRYWAIT P2, [UR7+0x68], R14 ;  /* 0x0000680eff0075a7 */ /* 0x000ea40008041107 */
[----:B-12---:R-:W-:Y:S05]  /*4380*/  @!P2 BRA `(.L_x_75) ;  /* 0x000000500050a947 */ /* 0x006fea0003800000 */
.L_x_163:
[----:B------:R-:W-:Y:S01]  /*4390*/  @!P4 R2UR UR8, R2 ;  /* 0x000000000208c2ca */ /* 0x000fe200000e0000 */
[----:B------:R-:W-:Y:S01]  /*43a0*/  VOTEU.ALL UP1, P4 ;  /* 0x0000000000ff7886 */ /* 0x000fe20002020000 */
[----:B------:R-:W-:Y:S01]  /*43b0*/  @!P4 R2UR UR9, R8 ;  /* 0x000000000809c2ca */ /* 0x000fe200000e0000 */
[----:B-1----:R-:W-:Y:S01]  /*43c0*/  @!P4 IMAD.MOV.U32 R0, RZ, RZ, 0x2000 ;  /* 0x00002000ff00c424 */ /* 0x002fe200078e00ff */
[----:B------:R-:W-:Y:S01]  /*43d0*/  UMOV UR10, 0x0 ;  /* 0x00000000000a7882 */ /* 0x000fe20000000000 */
[----:B------:R-:W-:Y:S01]  /*43e0*/  UMOV UR11, 0x10000000 ;  /* 0x10000000000b7882 */ /* 0x000fe20000000000 */
[----:B------:R-:W-:Y:S02]  /*43f0*/  @!UP1 UIADD3 UR26, UPT, UPT, UR34, 0x20, URZ ;  /* 0x00000020221a9890 */ /* 0x000fe4000fffe0ff */
[----:B------:R-:W-:Y:S01]  /*4400*/  @!UP1 UIADD3 UR24, UPT, UPT, UR7, 0x2200, URZ ;  /* 0x0000220007189890 */ /* 0x000fe2000fffe0ff */
[----:B------:R-:W-:Y:S01]  /*4410*/  VOTEU.ALL UP1, P4 ;  /* 0x0000000000ff7886 */ /* 0x000fe20002020000 */
[----:B------:R-:W-:Y:S01]  /*4420*/  UMOV UR27, UR35 ;  /* 0x00000023001b7c82 */ /* 0x000fe20008000000 */
[----:B------:R-:W-:Y:S02]  /*4430*/  UMOV UR28, UR36 ;  /* 0x00000024001c7c82 */ /* 0x000fe40008000000 */
        /* <DEDUP_REMOVED lines=12> */
.L_x_165:
[----:B------:R-:W2:Y:S01]  /*4500*/  LDC.64 R12, c[0x0][0xb18] ;  /* 0x0002c600ff0c7b82 */ /* 0x000ea20000000a00 */
[----:B------:R-:W-:Y:S01]  /*4510*/  @!P4 R2UR UR8, R2 ;  /* 0x000000000208c2ca */ /* 0x000fe200000e0000 */
[----:B------:R-:W-:Y:S01]  /*4520*/  VOTEU.ALL UP1, P4 ;  /* 0x0000000000ff7886 */ /* 0x000fe20002020000 */
[----:B------:R-:W-:Y:S01]  /*4530*/  @!P4 R2UR UR9, R8 ;  /* 0x000000000809c2ca */ /* 0x000fe200000e0000 */
[----:B-1----:R-:W-:Y:S01]  /*4540*/  @!P4 IMAD.MOV.U32 R0, RZ, RZ, 0x2000 ;  /* 0x00002000ff00c424 */ /* 0x002fe200078e00ff */
[----:B------:R-:W-:Y:S03]  /*4550*/  UMOV UR10, 0x0 ;  /* 0x00000000000a7882 */ /* 0x000fe60000000000 */
[----:B------:R-:W1:Y:S01]  /*4560*/  @!P1 LDC R2, c[0x0][0xb0c] ;  /* 0x0002c300ff029b82 */ /* 0x000e620000000800 */
[----:B------:R-:W-:Y:S01]  /*4570*/  @!UP1 UIADD3 UR18, UPT, UPT, UR34, 0x40, URZ ;  /* 0x0000004022129890 */ /* 0x000fe2000fffe0ff */
[----:B------:R-:W-:Y:S01]  /*4580*/  @P3 SHF.R.U32.HI R26, RZ, 0x10, R21 ;  /* 0x00000010ff1a3819 */ /* 0x000fe20000011615 */
[----:B------:R-:W-:Y:S01]  /*4590*/  @!UP1 UIADD3 UR16, UPT, UPT, UR7, 0x4200, URZ ;  /* 0x0000420007109890 */ /* 0x000fe2000fffe0ff */
[----:B------:R-:W-:Y:S01]  /*45a0*/  VIADD R28, R28, 0x1 ;  /* 0x000000011c1c7836 */ /* 0x000fe20000000000 */
[----:B------:R-:W-:Y:S01]  /*45b0*/  VOTEU.ALL UP1, P4 ;  /* 0x0000000000ff7886 */ /* 0x000fe20002020000 */
[----:B------:R-:W-:Y:S01]  /*45c0*/  UMOV UR11, 0x10000000 ;  /* 0x10000000000b7882 */ /* 0x000fe20000000000 */
[----:B------:R-:W-:Y:S01]  /*45d0*/  UMOV UR19, UR35 ;  /* 0x0000002300137c82 */ /* 0x000fe20008000000 */
[----:B------:R-:W-:Y:S01]  /*45e0*/  IMAD.U32 R9, RZ, RZ, UR8 ;  /* 0x00000008ff097e24 */ /* 0x000fe2000f8e00ff */
[----:B------:R-:W-:Y:S01]  /*45f0*/  UMOV UR20, UR36 ;  /* 0x0000002400147c82 */ /* 0x000fe20008000000 */
[----:B------:R-:W-:Y:S01]  /*4600*/  IMAD.U32 R8, RZ, RZ, UR9 ;  /* 0x00000009ff087e24 */ /* 0x000fe2000f8e00ff */
[----:B------:R-:W-:Y:S02]  /*4610*/  UPRMT UR8, UR37, 0x654, UR17 ;  /* 0x0000065425087896 */ /* 0x000fe40008000011 */
[----:B------:R-:W-:Y:S02]  /*4620*/  @!P4 R2UR UR15, R9 ;  /* 0x00000000090fc2ca */ /* 0x000fe400000e0000 */
[----:B------:R-:W-:Y:S02]  /*4630*/  @!P4 R2UR UR14, R8 ;  /* 0x00000000080ec2ca */ /* 0x000fe400000e0000 */
[----:B------:R-:W3:Y:S11]  /*4640*/  LDC.64 R8, c[0x0][0xb10] ;  /* 0x0002c400ff087b82 */ /* 0x000ef60000000a00 */
[----:B------:R1:W-:Y:S01]  /*4650*/  @!UP1 UTMALDG.3D [UR16], [UR14], desc[UR10] ;  /* 0x00000a100e0095b4 */ /* 0x0003e20008011000 */
[----:B------:R5:W-:Y:S01]  /*4660*/  @!P4 SYNCS.ARRIVE.TRANS64.RED.A0TR RZ, [UR7+0x50], R0 ;  /* 0x00005000ffffc9a7 */ /* 0x000be20008300407 */
[C---:B---3--:R-:W-:Y:S01]  /*4670*/  @!P1 IMAD.HI.U32 R8, R11.reuse, R8, RZ ;  /* 0x000000080b089227 */ /* 0x048fe200078e00ff */
[----:B--2---:R-:W-:Y:S02]  /*4680*/  @!P1 ISETP.NE.AND P0, PT, R12, 0x1, PT ;  /* 0x000000010c00980c */ /* 0x004fe40003f05270 */
[----:B-1----:R-:W-:Y:S01]  /*4690*/  @!P1 ISETP.NE.AND P2, PT, R2, 0x1, PT ;  /* 0x000000010200980c */ /* 0x002fe20003f45270 */
[----:B------:R-:W-:Y:S01]  /*46a0*/  SYNCS.ARRIVE.TRANS64.RED.A1T0 RZ, [UR8], RZ ;  /* 0x000000ffffff79a7 */ /* 0x000fe20008100408 */
[C---:B------:R-:W-:Y:S01]  /*46b0*/  @!P1 IMAD.HI.U32 R13, R10.reuse, R13, RZ ;  /* 0x0000000d0a0d9227 */ /* 0x040fe200078e00ff */
[----:B------:R-:W-:Y:S04]  /*46c0*/  @!P1 SHF.R.U32.HI R8, RZ, R9, R8 ;  /* 0x00000009ff089219 */ /* 0x000fe80000011608 */
[----:B------:R-:W-:Y:S01]  /*46d0*/  @!P1 SEL R8, R11, R8, !P2 ;  /* 0x000000080b089207 */ /* 0x000fe20005000000 */
[----:B------:R-:W1:Y:S01]  /*46e0*/  SYNCS.PHASECHK.TRANS64.TRYWAIT P5, [UR7+0x78], R14 ;  /* 0x0000780eff0075a7 */ /* 0x000e6200080a1107 */
[----:B-----5:R-:W2:Y:S02]  /*46f0*/  @!P1 LDC R0, c[0x0][0xb20] ;  /* 0x0002c800ff009b82 */ /* 0x020ea40000000800 */
[----:B--2---:R-:W-:Y:S04]  /*4700*/  @!P1 SHF.R.U32.HI R0, RZ, R0, R13 ;  /* 0x00000000ff009219 */ /* 0x004fe8000001160d */
[----:B------:R-:W-:Y:S05]  /*4710*/  @!P1 SEL R9, R10, R0, !P0 ;  /* 0x000000000a099207 */ /* 0x000fea0004000000 */
[----:B------:R-:W-:Y:S02]  /*4720*/  @!P1 IMAD.IADD R0, R9, 0x1, -R8 ;  /* 0x0000000109009824 */ /* 0x000fe400078e0a08 */
[----:B------:R-:W-:Y:S02]  /*4730*/  @!P1 IMAD.IADD R8, R8, 0x1, -R9 ;  /* 0x0000000108089824 */ /* 0x000fe400078e0a09 */
[----:B------:R-:W-:Y:S02]  /*4740*/  @!P1 IMAD R11, R0, R2, R11 ;  /* 0x00000002000b9224 */ /* 0x000fe400078e020b */
[----:B------:R-:W-:Y:S01]  /*4750*/  @!P1 IMAD R10, R8, R12, R10 ;  /* 0x0000000c080a9224 */ /* 0x000fe200078e020a */
[----:B-1----:R-:W-:Y:S06]  /*4760*/  @!P5 BRA `(.L_x_77) ;  /* 0x0000004c0088d947 */ /* 0x002fec0003800000 */
.L_x_167:
[----:B------:R-:W-:Y:S01]  /*4770*/  @!P4 IADD3 R2, P0, PT, R30, 0x580, RZ ;  /* 0x000005801e02c810 */ /* 0x000fe20007f1e0ff */
[----:B------:R-:W-:Y:S01]  /*4780*/  VOTEU.ALL UP1, P4 ;  /* 0x0000000000ff7886 */ /* 0x000fe20002020000 */
[----:B------:R-:W-:Y:S01]  /*4790*/  UMOV UR18, 0x0 ;  /* 0x0000000000127882 */ /* 0x000fe20000000000 */
[----:B------:R-:W-:Y:S01]  /*47a0*/  UMOV UR19, 0x10000000 ;  /* 0x1000000000137882 */ /* 0x000fe20000000000 */
[----:B------:R-:W-:Y:S01]  /*47b0*/  @!P4 R2UR UR9, R2 ;  /* 0x000000000209c2ca */ /* 0x000fe200000e0000 */
[----:B-1----:R-:W-:Y:S01]  /*47c0*/  @!P4 IMAD.X R0, RZ, RZ, R31, P0 ;  /* 0x000000ffff00c224 */ /* 0x002fe200000e061f */
[----:B------:R-:W-:Y:S01]  /*47d0*/  @!UP1 UIADD3 UR10, UPT, UPT, UR34, 0x60, URZ ;  /* 0x00000060220a9890 */ /* 0x000fe2000fffe0ff */
[----:B------:R-:W-:Y:S01]  /*47e0*/  ISETP.NE.AND P0, PT, R28, 0x2, PT ;  /* 0x000000021c00780c */ /* 0x000fe20003f05270 */
[----:B------:R-:W-:Y:S01]  /*47f0*/  UMOV UR11, UR35 ;  /* 0x00000023000b7c82 */ /* 0x000fe20008000000 */
[----:B------:R-:W-:Y:S01]  /*4800*/  UMOV UR12, UR36 ;  /* 0x00000024000c7c82 */ /* 0x000fe20008000000 */
[----:B------:R-:W-:Y:S01]  /*4810*/  @!P4 R2UR UR8, R0 ;  /* 0x000000000008c2ca */ /* 0x000fe200000e0000 */
[----:B------:R-:W-:Y:S01]  /*4820*/  IMAD.IADD R14, R10, 0x1, R86 ;  /* 0x000000010a0e7824 */ /* 0x000fe200078e0256 */
[----:B------:R-:W-:Y:S01]  /*4830*/  @P3 R2UR UR36, R26 ;  /* 0x000000001a2432ca */ /* 0x000fe200000e0000 */
[----:B------:R-:W-:Y:S01]  /*4840*/  IMAD.IADD R15, R11, 0x1, R87 ;  /* 0x000000010b0f7824 */ /* 0x000fe200078e0257 */
[----:B------:R-:W-:Y:S02]  /*4850*/  SEL R0, RZ, 0x1, P0 ;  /* 0x00000001ff007807 */ /* 0x000fe40000000000 */
[----:B------:R-:W-:Y:S01]  /*4860*/  LOP3.LUT R29, R29, 0x1, RZ, 0x3c, !PT ;  /* 0x000000011d1d7812 */ /* 0x000fe200078e3cff */
[----:B------:R-:W-:Y:S01]  /*4870*/  IMAD.U32 R8, RZ, RZ, UR9 ;  /* 0x00000009ff087e24 */ /* 0x000fe2000f8e00ff */
[----:B------:R-:W-:Y:S01]  /*4880*/  @!UP1 UIADD3 UR9, UPT, UPT, UR7, 0x58, URZ ;  /* 0x0000005807099890 */ /* 0x000fe2000fffe0ff */
[----:B------:R-:W-:Y:S02]  /*4890*/  LOP3.LUT R27, R27, R0, RZ, 0x3c, !PT ;  /* 0x000000001b1b7212 */ /* 0x000fe400078e3cff */
[----:B------:R-:W-:Y:S02]  /*48a0*/  SEL R28, R28, RZ, P0 ;  /* 0x000000ff1c1c7207 */ /* 0x000fe40000000000 */
[----:B------:R-:W-:Y:S01]  /*48b0*/  IMAD.U32 R9, RZ, RZ, UR8 ;  /* 0x00000008ff097e24 */ /* 0x000fe2000f8e00ff */
[----:B------:R-:W-:Y:S01]  /*48c0*/  @!P4 R2UR UR14, R8 ;  /* 0x00000000080ec2ca */ /* 0x000fe200000e0000 */
[----:B------:R-:W-:Y:S01]  /*48d0*/  @!UP1 UIADD3 UR8, UPT, UPT, UR7, 0x6200, URZ ;  /* 0x0000620007089890 */ /* 0x000fe2000fffe0ff */
[----:B------:R-:W-:Y:S02]  /*48e0*/  VOTEU.ALL UP1, P4 ;  /* 0x0000000000ff7886 */ /* 0x000fe40002020000 */
[----:B------:R-:W-:Y:S11]  /*48f0*/  @!P4 R2UR UR15, R9 ;  /* 0x00000000090fc2ca */ /* 0x000ff600000e0000 */
[----:B------:R-:W-:Y:S02]  /*4900*/  @!UPT UIADD3 URZ, UPT, UPT, URZ, URZ, URZ ;  /* 0x000000fffffff290 */ /* 0x000fe4000fffe0ff */
[----:B------:R2:W-:Y:S01]  /*4910*/  @!UP1 UTMALDG.3D [UR8], [UR14], desc[UR18] ;  /* 0x000012080e0095b4 */ /* 0x0005e20008011000 */
[----:B------:R2:W-:Y:S01]  /*4920*/  @!P4 SYNCS.ARRIVE.TRANS64.RED.A0TR RZ, [UR7+0x58], R25 ;  /* 0x00005819ffffc9a7 */ /* 0x0005e20008300407 */
[----:B------:R-:W-:Y:S01]  /*4930*/  UPLOP3.LUT UP1, UPT, UPT, UPT, UPT, 0x80, 0x8 ;  /* 0x000000000008789c */ /* 0x000fe20003f2f070 */
[----:B------:R-:W-:Y:S01]  /*4940*/  SYNCS.ARRIVE.TRANS64.RED.A1T0 RZ, [UR13], RZ ;  /* 0x000000ffffff79a7 */ /* 0x000fe2000810040d */
[----:B------:R-:W-:Y:S09]  /*4950*/  @P3 BRA `(.L_x_78) ;  /* 0xfffffff000a03947 */ /* 0x000ff2000383ffff */
[----:B------:R-:W-:-:S04]  /*4960*/  SHF.L.U32 R2, R29, 0x1f, RZ ;  /* 0x0000001f1d027819 */ /* 0x000fc800000006ff */
[----:B------:R-:W1:Y:S02]  /*4970*/  SYNCS.PHASECHK.TRANS64.TRYWAIT P0, [UR7+0x60], R2 ;  /* 0x00006002ff0075a7 */ /* 0x000e640008001107 */
[----:B-1----:R-:W-:Y:S05]  /*4980*/  @!P0 BRA `(.L_x_79) ;  /* 0x0000004c00188947 */ /* 0x002fea0003800000 */
.L_x_169:
[----:B------:R-:W3:Y:S02]  /*4990*/  SYNCS.PHASECHK.TRANS64.TRYWAIT P0, [UR7+0x68], R2 ;  /* 0x00006802ff0075a7 */ /* 0x000ee40008001107 */
[----:B---3--:R-:W-:Y:S05]  /*49a0*/  @!P0 BRA `(.L_x_80) ;  /* 0x0000004c00288947 */ /* 0x008fea0003800000 */
.L_x_171:
[----:B------:R-:W3:Y:S02]  /*49b0*/  SYNCS.PHASECHK.TRANS64.TRYWAIT P0, [UR7+0x70], R2 ;  /* 0x00007002ff0075a7 */ /* 0x000ee40008001107 */
[----:B---3--:R-:W-:Y:S05]  /*49c0*/  @!P0 BRA `(.L_x_81) ;  /* 0x0000004c00388947 */ /* 0x008fea0003800000 */
.L_x_173:
[----:B-1----:R-:W-:-:S07]  /*49d0*/  MOV R0, UR7 ;  /* 0x0000000700007c02 */ /* 0x002fce0008000f00 */
.L_x_82:
[----:B-1----:R-:W-:-:S04]  /*49e0*/  SHF.L.U32 R2, R29, 0x1f, RZ ;  /* 0x0000001f1d027819 */ /* 0x002fc800000006ff */
[----:B------:R1:W3:Y:S03]  /*49f0*/  SYNCS.PHASECHK.TRANS64.TRYWAIT P0, [R0+URZ+0x78], R2 ;  /* 0x00007802000075a7 */ /* 0x0002e600080011ff */
[----:B---3--:R-:W-:Y:S05]  /*4a00*/  @!P0 NANOSLEEP.SYNCS 0x989680 ;  /* 0x009896800000895d */ /* 0x008fea0003900000 */
[----:B------:R-:W3:Y:S02]  /*4a10*/  @!P0 SYNCS.PHASECHK.TRANS64 P0, [R0+URZ+0x78], R2 ;  /* 0x00007802000085a7 */ /* 0x000ee400080010ff */
[----:B--23--:R-:W-:Y:S05]  /*4a20*/  @P0 EXIT ;  /* 0x000000000000094d */ /* 0x00cfea0003800000 */
[----:B------:R-:W-:Y:S05]  /*4a30*/  BRA `(.L_x_82) ;  /* 0xfffffffc00e87947 */ /* 0x000fea000383ffff */
.L_x_67:
[----:B------:R-:W-:-:S06]  /*4a40*/  UISETP.GE.AND UP1, UPT, UR8, 0x4, UPT ;  /* 0x000000040800788c */ /* 0x000fcc000bf26270 */
[----:B------:R-:W-:-:S13]  /*4a50*/  PLOP3.LUT P0, PT, PT, PT, UP1, 0x80, 0x8 ;  /* 0x000000000008781c */ /* 0x000fda0003f0f018 */
[----:B------:R-:W-:Y:S05]  /*4a60*/  @!P0 EXIT ;  /* 0x000000000000894d */ /* 0x000fea0003800000 */
[----:B------:R-:W-:Y:S01]  /*4a70*/  BAR.SYNC.DEFER_BLOCKING 0x6, 0xa0 ;  /* 0x0182800000007b1d */ /* 0x000fe20000010000 */
[C---:B------:R-:W-:Y:S01]  /*4a80*/  IMAD.SHL.U32 R2, R101.reuse, 0x20, RZ ;  /* 0x0000002065027824 */ /* 0x040fe200078e00ff */
[C---:B------:R-:W-:Y:S01]  /*4a90*/  SHF.L.U32 R46, R101.reuse, 0x10, RZ ;  /* 0x00000010652e7819 */ /* 0x040fe200000006ff */
[C---:B------:R-:W-:Y:S01]  /*4aa0*/  IMAD.SHL.U32 R100, R101.reuse, 0x4, RZ ;  /* 0x0000000465647824 */ /* 0x040fe200078e00ff */
[C---:B------:R-:W-:Y:S01]  /*4ab0*/  LOP3.LUT R102, R101.reuse, 0x60, RZ, 0xc0, !PT ;  /* 0x0000006065667812 */ /* 0x040fe200078ec0ff */
[----:B------:R-:W-:Y:S01]  /*4ac0*/  HFMA2 R97, -RZ, RZ, 0, 5.9604644775390625e-08 ;  /* 0x00000001ff617431 */ /* 0x000fe200000001ff */
[----:B------:R-:W-:Y:S02]  /*4ad0*/  UMOV UR48, 0x400 ;  /* 0x0000040000307882 */ /* 0x000fe40000000000 */
[----:B------:R-:W1:Y:S01]  /*4ae0*/  LDC R91, c[0x0][0x370] ;  /* 0x0000dc00ff5b7b82 */ /* 0x000e620000000800 */
[----:B------:R-:W-:Y:S01]  /*4af0*/  ULEA UR48, UR37, UR48, 0x18 ;  /* 0x0000003025307291 */ /* 0x000fe2000f8ec0ff */
[----:B------:R-:W-:Y:S01]  /*4b00*/  LOP3.LUT R3, R2, 0xc0, RZ, 0xc0, !PT ;  /* 0x000000c002037812 */ /* 0x000fe200078ec0ff */
[----:B------:R-:W-:Y:S01]  /*4b10*/  HFMA2 R95, -RZ, RZ, 0, 0 ;  /* 0x00000000ff5f7431 */ /* 0x000fe200000001ff */
[----:B------:R-:W-:Y:S01]  /*4b20*/  LOP3.LUT R99, R101, 0x2, RZ, 0xc0, !PT ;  /* 0x0000000265637812 */ /* 0x000fe200078ec0ff */
[----:B------:R-:W-:Y:S01]  /*4b30*/  UIADD3 UR4, UPT, UPT, UR48, 0x200, URZ ;  /* 0x0000020030047890 */ /* 0x000fe2000fffe0ff */
[----:B------:R-:W-:Y:S01]  /*4b40*/  LOP3.LUT R100, R3, 0x18, R100, 0xf8, !PT ;  /* 0x0000001803647812 */ /* 0x000fe200078ef864 */
[----:B------:R-:W-:Y:S01]  /*4b50*/  IMAD.MOV.U32 R45, RZ, RZ, RZ ;  /* 0x000000ffff2d7224 */ /* 0x000fe200078e00ff */
[----:B------:R-:W2:Y:S01]  /*4b60*/  LDC R42, c[0x0][0xb0c] ;  /* 0x0002c300ff2a7b82 */ /* 0x000ea20000000800 */
[----:B------:R-:W-:Y:S01]  /*4b70*/  LOP3.LUT R46, R46, 0x600000, RZ, 0xc0, !PT ;  /* 0x006000002e2e7812 */ /* 0x000fe200078ec0ff */
[----:B------:R-:W-:Y:S01]  /*4b80*/  IMAD.MOV.U32 R105, RZ, RZ, RZ ;  /* 0x000000ffff697224 */ /* 0x000fe200078e00ff */
[----:B------:R-:W-:Y:S01]  /*4b90*/  LOP3.LUT R100, R100, 0xf20, R2, 0xf8, !PT ;  /* 0x00000f2064647812 */ /* 0x000fe200078ef802 */
[----:B------:R-:W-:Y:S01]  /*4ba0*/  IMAD.U32 R93, RZ, RZ, UR4 ;  /* 0x00000004ff5d7e24 */ /* 0x000fe2000f8e00ff */
[----:B------:R-:W-:Y:S01]  /*4bb0*/  LOP3.LUT R101, R101, 0x4, RZ, 0xc0, !PT ;  /* 0x0000000465657812 */ /* 0x000fe200078ec0ff */
[----:B------:R-:W4:Y:S01]  /*4bc0*/  LDCU.64 UR52, c[0x0][0x348] ;  /* 0x00006900ff3477ac */ /* 0x000f220008000a00 */
[----:B------:R-:W-:Y:S01]  /*4bd0*/  MOV R96, RZ ;  /* 0x000000ff00607202 */ /* 0x000fe20000000f00 */
[----:B------:R-:W1:Y:S01]  /*4be0*/  LDC R89, c[0x0][0xb20] ;  /* 0x0002c800ff597b82 */ /* 0x000e620000000800 */
[----:B------:R-:W3:Y:S01]  /*4bf0*/  LDS R0, [UR48+0x140] ;  /* 0x00014030ff007984 */ /* 0x000ee20008000800 */
[----:B------:R-:W-:Y:S01]  /*4c00*/  IMAD R100, R100, 0x2, R93 ;  /* 0x0000000264647824 */ /* 0x000fe200078e025d */
[----:B------:R-:W1:Y:S03]  /*4c10*/  LDCU.64 UR38, c[0x0][0x888] ;  /* 0x00011100ff2677ac */ /* 0x000e660008000a00 */
[--C-:B------:R-:W-:Y:S01]  /*4c20*/  IMAD R99, R99, -0x10, R100.reuse ;  /* 0xfffffff063637824 */ /* 0x100fe200078e0264 */
[----:B------:R-:W1:Y:S01]  /*4c30*/  LDCU.64 UR44, c[0x0][0x890] ;  /* 0x00011200ff2c77ac */ /* 0x000e620008000a00 */
[----:B------:R-:W1:Y:S01]  /*4c40*/  LDC R41, c[0x0][0xb30] ;  /* 0x0002cc00ff297b82 */ /* 0x000e620000000800 */
[----:B------:R-:W-:Y:S01]  /*4c50*/  IMAD R98, R101, -0x10, R100 ;  /* 0xfffffff065627824 */ /* 0x000fe200078e0264 */
[----:B------:R-:W-:Y:S01]  /*4c60*/  UMOV UR49, URZ ;  /* 0x000000ff00317c82 */ /* 0x000fe20008000000 */
[----:B------:R-:W-:-:S05]  /*4c70*/  UMOV UR51, URZ ;  /* 0x000000ff00337c82 */ /* 0x000fca0008000000 */
[----:B------:R-:W1:Y:S08]  /*4c80*/  LDC.64 R84, c[0x0][0xb10] ;  /* 0x0002c400ff547b82 */ /* 0x000e700000000a00 */
[----:B------:R-:W1:Y:S08]  /*4c90*/  LDC.64 R38, c[0x0][0xb18] ;  /* 0x0002c600ff267b82 */ /* 0x000e700000000a00 */
[----:B------:R-:W1:Y:S08]  /*4ca0*/  LDC.64 R36, c[0x0][0xb28] ;  /* 0x0002ca00ff247b82 */ /* 0x000e700000000a00 */
[----:B------:R-:W1:Y:S01]  /*4cb0*/  LDC.64 R82, c[0x0][0x8b0] ;  /* 0x00022c00ff527b82 */ /* 0x000e620000000a00 */
[----:B---3--:R-:W-:-:S07]  /*4cc0*/  IMAD.IADD R46, R0, 0x1, R46 ;  /* 0x00000001002e7824 */ /* 0x008fce00078e022e */
[----:B------:R-:W3:Y:S08]  /*4cd0*/  LDC.64 R80, c[0x0][0x8a8] ;  /* 0x00022a00ff507b82 */ /* 0x000ef00000000a00 */
[----:B--2-4-:R-:W1:Y:S02]  /*4ce0*/  LDC R90, c[0x0][0x374] ;  /* 0x0000dd00ff5a7b82 */ /* 0x014e640000000800 */
.L_x_126:
[----:B------:R-:W-:Y:S02]  /*4cf0*/  LEA R0, R105, UR48, 0x3 ;  /* 0x0000003069007c11 */ /* 0x000fe4000f8e18ff */
[----:B------:R-:W-:Y:S02]  /*4d00*/  SHF.L.U32 R2, R95, 0x1f, RZ ;  /* 0x0000001f5f027819 */ /* 0x000fe400000006ff */
[----:B-1----:R-:W-:Y:S02]  /*4d10*/  LEA R16, R105, UR48, 0x4 ;  /* 0x0000003069107c11 */ /* 0x002fe4000f8e20ff */
[----:B------:R-:W2:Y:S02]  /*4d20*/  SYNCS.PHASECHK.TRANS64.TRYWAIT P0, [R0+URZ+0x90], R2 ;  /* 0x00009002000075a7 */ /* 0x000ea400080011ff */
[----:B--23--:R-:W-:Y:S05]  /*4d30*/  @!P0 BRA `(.L_x_83) ;  /* 0x0000004800748947 */ /* 0x00cfea0003800000 */
.L_x_174:
[----:B------:R-:W4:Y:S01]  /*4d40*/  LDC.64 R10, c[0x0][0xb10] ;  /* 0x0002c400ff0a7b82 */ /* 0x000f220000000a00 */
[----:B------:R-:W3:Y:S01]  /*4d50*/  LDS.128 R16, [R16+0x120] ;  /* 0x0001200010107984 */ /* 0x000ee20000000c00 */
[----:B-1----:R-:W-:Y:S01]  /*4d60*/  ISETP.NE.AND P1, PT, R41, 0x1, PT ;  /* 0x000000012900780c */ /* 0x002fe20003f25270 */
[----:B--2---:R-:W-:Y:S01]  /*4d70*/  VIADD R0, R0, 0xa0 ;  /* 0x000000a000007836 */ /* 0x004fe20000000000 */
[----:B------:R-:W-:Y:S04]  /*4d80*/  ISETP.GE.AND P0, PT, R40, 0x1, PT ;  /* 0x000000012800780c */ /* 0x000fe80003f06270 */
[----:B------:R-:W1:Y:S01]  /*4d90*/  LDC.64 R8, c[0x0][0xb18] ;  /* 0x0002c600ff087b82 */ /* 0x000e620000000a00 */
[----:B------:R-:W-:Y:S01]  /*4da0*/  PRMT R0, RZ, 0x654, R0 ;  /* 0x00000654ff007816 */ /* 0x000fe20000000000 */
[----:B------:R-:W-:Y:S01]  /*4db0*/  @!PT LDS RZ, [RZ] ;  /* 0x00000000fffff984 */ /* 0x000fe20000000800 */
[----:B------:R-:W-:Y:S01]  /*4dc0*/  @!PT LDS RZ, [RZ] ;  /* 0x00000000fffff984 */ /* 0x000fe20000000800 */
[----:B------:R-:W-:Y:S01]  /*4dd0*/  @!PT LDS RZ, [RZ] ;  /* 0x00000000fffff984 */ /* 0x000fe20000000800 */
[----:B------:R-:W-:Y:S01]  /*4de0*/  @!PT LDS RZ, [RZ] ;  /* 0x00000000fffff984 */ /* 0x000fe20000000800 */
[----:B------:R2:W-:Y:S06]  /*4df0*/  MEMBAR.ALL.CTA ;  /* 0x0000000000007992 */ /* 0x0005ec0000008000 */
[----:B--2---:R-:W2:Y:S01]  /*4e00*/  FENCE.VIEW.ASYNC.S ;  /* 0x00000000000073c6 */ /* 0x004ea20000000000 */
[----:B------:R-:W1:Y:S08]  /*4e10*/  @!P1 LDC R12, c[0x0][0xb20] ;  /* 0x0002c800ff0c9b82 */ /* 0x000e700000000800 */
[----:B------:R-:W1:Y:S01]  /*4e20*/  @!P1 LDC R7, c[0x0][0xb0c] ;  /* 0x0002c300ff079b82 */ /* 0x000e620000000800 */
[----:B--2---:R2:W-:Y:S01]  /*4e30*/  SYNCS.ARRIVE.TRANS64.RED.A1T0 RZ, [R0+URZ], RZ ;  /* 0x000000ff00ff79a7 */ /* 0x0045e200081004ff */
[----:B---3--:R-:W-:Y:S04]  /*4e40*/  LOP3.LUT P4, RZ, R18, 0x1, RZ, 0xc0, !PT ;  /* 0x0000000112ff7812 */ /* 0x008fe8000788c0ff */
[----:B------:R-:W-:Y:S09]  /*4e50*/  P2R R103, PR, RZ, 0x10 ;  /* 0x00000010ff677803 */ /* 0x000ff20000000000 */
[----:B------:R-:W-:Y:S02]  /*4e60*/  @P4 MOV R44, R16 ;  /* 0x00000010002c4202 */ /* 0x000fe40000000f00 */
[----:B------:R-:W-:Y:S01]  /*4e70*/  @P4 LOP3.LUT R43, R17, 0xffff, RZ, 0xc0, !PT ;  /* 0x0000ffff112b4812 */ /* 0x000fe200078ec0ff */
[----:B--2-4-:R-:W-:Y:S06]  /*4e80*/  @!P0 BRA `(.L_x_84) ;  /* 0x0000000000a48947 */ /* 0x014fec0003800000 */
[----:B------:R-:W-:Y:S01]  /*4e90*/  IMAD.HI.U32 R0, R90, R39, RZ ;  /* 0x000000275a007227 */ /* 0x000fe200078e00ff */
[----:B------:R-:W-:Y:S02]  /*4ea0*/  ISETP.NE.AND P0, PT, R38, 0x1, PT ;  /* 0x000000012600780c */ /* 0x000fe40003f05270 */
[----:B------:R-:W-:Y:S01]  /*4eb0*/  ISETP.NE.AND P2, PT, R40, 0x1, PT ;  /* 0x000000012800780c */ /* 0x000fe20003f45270 */
[----:B------:R-:W-:Y:S01]  /*4ec0*/  IMAD.HI.U32 R4, R91, R84, RZ ;  /* 0x000000545b047227 */ /* 0x000fe200078e00ff */
[----:B------:R-:W-:Y:S02]  /*4ed0*/  SHF.R.U32.HI R0, RZ, R89, R0 ;  /* 0x00000059ff007219 */ /* 0x000fe40000011600 */
[----:B------:R-:W-:Y:S01]  /*4ee0*/  ISETP.NE.AND P3, PT, R42, 0x1, PT ;  /* 0x000000012a00780c */ /* 0x000fe20003f65270 */
[----:B------:R-:W-:Y:S01]  /*4ef0*/  IMAD.HI.U32 R6, R43, R39, RZ ;  /* 0x000000272b067227 */ /* 0x000fe200078e00ff */
[-C--:B------:R-:W-:Y:S02]  /*4f00*/  SHF.R.U32.HI R4, RZ, R85.reuse, R4 ;  /* 0x00000055ff047219 */ /* 0x080fe40000011604 */
[----:B------:R-:W-:Y:S01]  /*4f10*/  SEL R0, R90, R0, !P0 ;  /* 0x000000005a007207 */ /* 0x000fe20004000000 */
[----:B------:R-:W-:Y:S01]  /*4f20*/  IMAD.HI.U32 R5, R44, R84, RZ ;  /* 0x000000542c057227 */ /* 0x000fe200078e00ff */
[----:B------:R-:W-:Y:S03]  /*4f30*/  SEL R4, R91, R4, !P3 ;  /* 0x000000045b047207 */ /* 0x000fe60005800000 */
[-C--:B------:R-:W-:Y:S01]  /*4f40*/  IMAD.HI.U32 R3, R0, R36.reuse, RZ ;  /* 0x0000002400037227 */ /* 0x080fe200078e00ff */
[----:B------:R-:W-:Y:S03]  /*4f50*/  SHF.R.U32.HI R5, RZ, R85, R5 ;  /* 0x00000055ff057219 */ /* 0x000fe60000011605 */
[----:B------:R-:W-:Y:S01]  /*4f60*/  IMAD.HI.U32 R2, R4, R36, RZ ;  /* 0x0000002404027227 */ /* 0x000fe200078e00ff */
[----:B------:R-:W-:Y:S02]  /*4f70*/  @P2 SHF.R.U32.HI R0, RZ, R37, R3 ;  /* 0x00000025ff002219 */ /* 0x000fe40000011603 */
[----:B------:R-:W-:Y:S02]  /*4f80*/  SHF.R.U32.HI R3, RZ, R89, R6 ;  /* 0x00000059ff037219 */ /* 0x000fe40000011606 */
[----:B------:R-:W-:Y:S01]  /*4f90*/  @P2 SHF.R.U32.HI R4, RZ, R37, R2 ;  /* 0x00000025ff042219 */ /* 0x000fe20000011602 */
[----:B------:R-:W-:Y:S01]  /*4fa0*/  IMAD R0, R40, R0, RZ ;  /* 0x0000000028007224 */ /* 0x000fe200078e02ff */
[----:B------:R-:W-:Y:S02]  /*4fb0*/  SEL R3, R43, R3, !P0 ;  /* 0x000000032b037207 */ /* 0x000fe40004000000 */
[----:B------:R-:W-:Y:S01]  /*4fc0*/  SEL R2, R44, R5, !P3 ;  /* 0x000000052c027207 */ /* 0x000fe20005800000 */
[----:B------:R-:W-:Y:S01]  /*4fd0*/  IMAD R5, R40, R4, RZ ;  /* 0x0000000428057224 */ /* 0x000fe200078e02ff */
[C---:B------:R-:W-:Y:S01]  /*4fe0*/  ISETP.GE.AND P0, PT, R3.reuse, R0, PT ;  /* 0x000000000300720c */ /* 0x040fe20003f06270 */
[C---:B------:R-:W-:Y:S03]  /*4ff0*/  IMAD.HI.U32 R0, R3.reuse, R36, RZ ;  /* 0x0000002403007227 */ /* 0x040fe600078e00ff */
[C---:B------:R-:W-:Y:S02]  /*5000*/  ISETP.GE.OR P0, PT, R2.reuse, R5, P0 ;  /* 0x000000050200720c */ /* 0x040fe40000706670 */
[----:B------:R-:W-:Y:S04]  /*5010*/  SHF.R.U32.HI R0, RZ, R37, R0 ;  /* 0x00000025ff007219 */ /* 0x000fe80000011600 */
[C---:B------:R-:W-:Y:S05]  /*5020*/  SEL R6, R3.reuse, R0, !P2 ;  /* 0x0000000003067207 */ /* 0x040fea0005000000 */
        /* <DEDUP_REMOVED lines=14> */
[----:B------:R-:W-:Y:S07]  /*5110*/  IMAD R43, R3, R38, R43 ;  /* 0x00000026032b7224 */ /* 0x000fee00078e022b */
.L_x_84:
[----:B-1----:R-:W-:Y:S01]  /*5120*/  @!P1 ISETP.NE.AND P0, PT, R8, 0x1, PT ;  /* 0x000000010800980c */ /* 0x002fe20003f05270 */
[----:B------:R-:W-:Y:S01]  /*5130*/  @!P1 IMAD.HI.U32 R2, R43, R9, RZ ;  /* 0x000000092b029227 */ /* 0x000fe200078e00ff */
[----:B------:R-:W-:Y:S01]  /*5140*/  R2UR UR42, R15 ;  /* 0x000000000f2a72ca */ /* 0x000fe200000e0000 */
[----:B------:R-:W-:Y:S01]  /*5150*/  BSSY.RECONVERGENT B6, `(.L_x_85) ;  /* 0x0000031000067945 */ /* 0x000fe20003800200 */
[----:B------:R-:W-:Y:S01]  /*5160*/  R2UR UR41, R14 ;  /* 0x000000000e2972ca */ /* 0x000fe200000e0000 */
[C---:B------:R-:W-:Y:S01]  /*5170*/  @!P1 IMAD.HI.U32 R0, R44.reuse, R10, RZ ;  /* 0x0000000a2c009227 */ /* 0x040fe200078e00ff */
[----:B------:R-:W-:Y:S02]  /*5180*/  @!P1 SHF.R.U32.HI R2, RZ, R12, R2 ;  /* 0x0000000cff029219 */ /* 0x000fe40000011602 */
[----:B------:R-:W-:Y:S01]  /*5190*/  @!P1 ISETP.NE.AND P2, PT, R7, 0x1, PT ;  /* 0x000000010700980c */ /* 0x000fe20003f45270 */
[----:B------:R-:W-:Y:S01]  /*51a0*/  VIADD R105, R105, 0x1 ;  /* 0x0000000169697836 */ /* 0x000fe20000000000 */
[----:B------:R-:W-:Y:S02]  /*51b0*/  @!P1 SEL R2, R43, R2, !P0 ;  /* 0x000000022b029207 */ /* 0x000fe40004000000 */
[----:B------:R-:W-:Y:S02]  /*51c0*/  @!P1 SHF.R.U32.HI R0, RZ, R11, R0 ;  /* 0x0000000bff009219 */ /* 0x000fe40000011600 */
[----:B------:R-:W-:Y:S01]  /*51d0*/  LOP3.LUT P0, RZ, R93, 0x1b0, RZ, 0xc0, !PT ;  /* 0x000001b05dff7812 */ /* 0x000fe2000780c0ff */
[----:B------:R-:W-:Y:S01]  /*51e0*/  USHF.L.U32 UR42, UR42, 0x7, URZ ;  /* 0x000000072a2a7899 */ /* 0x000fe200080006ff */
[----:B------:R-:W-:Y:S01]  /*51f0*/  @!P1 SEL R3, R44, R0, !P2 ;  /* 0x000000002c039207 */ /* 0x000fe20005000000 */
[----:B------:R-:W-:Y:S01]  /*5200*/  USHF.L.U32 UR41, UR41, 0x7, URZ ;  /* 0x0000000729297899 */ /* 0x000fe200080006ff */
[----:B------:R-:W-:Y:S03]  /*5210*/  @P4 SHF.R.U32.HI R94, RZ, 0x10, R17 ;  /* 0x00000010ff5e4819 */ /* 0x000fe60000011611 */
[----:B------:R-:W-:Y:S02]  /*5220*/  @!P1 IMAD.IADD R0, R2, 0x1, -R3 ;  /* 0x0000000102009824 */ /* 0x000fe400078e0a03 */
[----:B------:R-:W-:Y:S02]  /*5230*/  @!P1 IMAD.IADD R2, R3, 0x1, -R2 ;  /* 0x0000000103029824 */ /* 0x000fe400078e0a02 */
[----:B------:R-:W-:Y:S02]  /*5240*/  @!P1 IMAD R44, R0, R7, R44 ;  /* 0x00000007002c9224 */ /* 0x000fe400078e022c */
[----:B------:R-:W-:Y:S01]  /*5250*/  @!P1 IMAD R43, R2, R8, R43 ;  /* 0x00000008022b9224 */ /* 0x000fe200078e022b */
[----:B------:R-:W-:Y:S06]  /*5260*/  @!P0 BRA `(.L_x_86) ;  /* 0x00000000007c8947 */ /* 0x000fec0003800000 */
[----:B------:R-:W1:Y:S01]  /*5270*/  LDCU.64 UR8, c[0x4][0x80] ;  /* 0x01001000ff0877ac */ /* 0x000e620008000a00 */
[----:B------:R-:W-:Y:S01]  /*5280*/  MOV R2, 0x0 ;  /* 0x0000000000027802 */ /* 0x000fe20000000f00 */
[----:B------:R-:W-:Y:S02]  /*5290*/  HFMA2 R12, -RZ, RZ, 0, 5.9604644775390625e-08 ;  /* 0x00000001ff0c7431 */ /* 0x000fe400000001ff */
[----:B------:R-:W-:Y:S01]  /*52a0*/  IMAD.MOV.U32 R8, RZ, RZ, 0x70 ;  /* 0x00000070ff087424 */ /* 0x000fe200078e00ff */
[----:B------:R2:W3:Y:S01]  /*52b0*/  LDC.64 R14, c[0x4][R2] ;  /* 0x01000000020e7b82 */ /* 0x0004e20000000a00 */
[----:B------:R-:W4:Y:S01]  /*52c0*/  LDCU.64 UR6, c[0x4][0x88] ;  /* 0x01001100ff0677ac */ /* 0x000f220008000a00 */
[----:B------:R-:W-:Y:S01]  /*52d0*/  IMAD.MOV.U32 R13, RZ, RZ, RZ ;  /* 0x000000ffff0d7224 */ /* 0x000fe200078e00ff */
[----:B------:R-:W2:Y:S01]  /*52e0*/  LDCU.64 UR4, c[0x4][0x8] ;  /* 0x01000100ff0477ac */ /* 0x000ea20008000a00 */
[----:B-1----:R-:W-:Y:S01]  /*52f0*/  MOV R5, UR9 ;  /* 0x0000000900057c02 */ /* 0x002fe20008000f00 */
[----:B------:R-:W-:Y:S01]  /*5300*/  IMAD.U32 R4, RZ, RZ, UR8 ;  /* 0x00000008ff047e24 */ /* 0x000fe2000f8e00ff */
[----:B----4-:R-:W-:Y:S01]  /*5310*/  MOV R7, UR7 ;  /* 0x0000000700077c02 */ /* 0x010fe20008000f00 */
[----:B------:R-:W-:Y:S01]  /*5320*/  IMAD.U32 R6, RZ, RZ, UR6 ;  /* 0x00000006ff067e24 */ /* 0x000fe2000f8e00ff */
[----:B--2---:R-:W-:Y:S01]  /*5330*/  MOV R11, UR5 ;  /* 0x00000005000b7c02 */ /* 0x004fe20008000f00 */
[----:B------:R-:W-:Y:S02]  /*5340*/  IMAD.U32 R10, RZ, RZ, UR4 ;  /* 0x00000004ff0a7e24 */ /* 0x000fe4000f8e00ff */
[----:B------:R-:W-:Y:S07]  /*5350*/  LEPC R20, `(.L_x_87) ;  /* 0x000000001014794e */ /* 0x000fee0000000000 */
[----:B---3-5:R-:W-:Y:S05]  /*5360*/  CALL.ABS.NOINC R14 ;  /* 0x000000000e007343 */ /* 0x028fea0003c00000 */
.L_x_87:
[----:B------:R-:W1:Y:S01]  /*5370*/  LDCU.64 UR8, c[0x4][0x80] ;  /* 0x01001000ff0877ac */ /* 0x000e620008000a00 */
[----:B------:R-:W2:Y:S01]  /*5380*/  LDC.64 R2, c[0x4][R2] ;  /* 0x0100000002027b82 */ /* 0x000ea20000000a00 */
[----:B------:R-:W-:Y:S02]  /*5390*/  HFMA2 R12, -RZ, RZ, 0, 5.9604644775390625e-08 ;  /* 0x00000001ff0c7431 */ /* 0x000fe400000001ff */
[----:B------:R-:W-:Y:S02]  /*53a0*/  IMAD.MOV.U32 R8, RZ, RZ, 0x70 ;  /* 0x00000070ff087424 */ /* 0x000fe400078e00ff */
[----:B------:R-:W-:Y:S01]  /*53b0*/  IMAD.MOV.U32 R13, RZ, RZ, RZ ;  /* 0x000000ffff0d7224 */ /* 0x000fe200078e00ff */
[----:B------:R-:W3:Y:S01]  /*53c0*/  LDCU.64 UR6, c[0x4][0x88] ;  /* 0x01001100ff0677ac */ /* 0x000ee20008000a00 */
[----:B------:R-:W4:Y:S01]  /*53d0*/  LDCU.64 UR4, c[0x4][0x8] ;  /* 0x01000100ff0477ac */ /* 0x000f220008000a00 */
[----:B-1----:R-:W-:Y:S02]  /*53e0*/  MOV R4, UR8 ;  /* 0x0000000800047c02 */ /* 0x002fe40008000f00 */
[----:B------:R-:W-:Y:S02]  /*53f0*/  MOV R5, UR9 ;  /* 0x0000000900057c02 */ /* 0x000fe40008000f00 */
[----:B---3--:R-:W-:Y:S01]  /*5400*/  MOV R7, UR7 ;  /* 0x0000000700077c02 */ /* 0x008fe20008000f00 */
[----:B------:R-:W-:Y:S01]  /*5410*/  IMAD.U32 R6, RZ, RZ, UR6 ;  /* 0x00000006ff067e24 */ /* 0x000fe2000f8e00ff */
[----:B----4-:R-:W-:Y:S01]  /*5420*/  MOV R11, UR5 ;  /* 0x00000005000b7c02 */ /* 0x010fe20008000f00 */
[----:B------:R-:W-:Y:S02]  /*5430*/  IMAD.U32 R10, RZ, RZ, UR4 ;  /* 0x00000004ff0a7e24 */ /* 0x000fe4000f8e00ff */
[----:B------:R-:W-:Y:S07]  /*5440*/  LEPC R20, `(.L_x_86) ;  /* 0x000000001014794e */ /* 0x000fee0000000000 */
[----:B--2---:R-:W-:Y:S05]  /*5450*/  CALL.ABS.NOINC R2 ;  /* 0x0000000002007343 */ /* 0x004fea0003c00000 */
.L_x_86:
[----:B------:R-:W-:Y:S05]  /*5460*/  BSYNC.RECONVERGENT B6 ;  /* 0x0000000000067941 */ /* 0x000fea0003800200 */
.L_x_85:
[----:B------:R-:W-:Y:S01]  /*5470*/  ISETP.NE.U32.AND P4, PT, R82, RZ, PT ;  /* 0x000000ff5200720c */ /* 0x000fe20003f85070 */
[----:B------:R-:W-:Y:S01]  /*5480*/  UISETP.NE.AND UP2, UPT, UR50, URZ, UPT ;  /* 0x000000ff3200728c */ /* 0x000fe2000bf45270 */
[----:B------:R-:W-:Y:S01]  /*5490*/  ISETP.NE.U32.AND P2, PT, RZ, UR38, PT ;  /* 0x00000026ff007c0c */ /* 0x000fe2000bf45070 */
[----:B------:R-:W-:Y:S01]  /*54a0*/  UISETP.NE.U32.AND UP1, UPT, UR44, URZ, UPT ;  /* 0x000000ff2c00728c */ /* 0x000fe2000bf25070 */
[----:B------:R-:W-:Y:S01]  /*54b0*/  ISETP.NE.AND.EX P4, PT, R83, RZ, PT, P4 ;  /* 0x000000ff5300720c */ /* 0x000fe20003f85340 */
[----:B------:R-:W-:Y:S01]  /*54c0*/  UPLOP3.LUT UP0, UPT, UPT, UPT, UPT, 0x40, 0x4 ;  /* 0x000000000004789c */ /* 0x000fe20003f0e870 */
[----:B------:R-:W-:Y:S01]  /*54d0*/  ISETP.NE.AND.EX P2, PT, RZ, UR39, PT, P2 ;  /* 0x00000027ff007c0c */ /* 0x000fe2000bf45320 */
[----:B------:R-:W-:Y:S01]  /*54e0*/  UISETP.NE.AND.EX UP1, UPT, UR45, URZ, UPT, UP1 ;  /* 0x000000ff2d00728c */ /* 0x000fe2000bf25310 */
[----:B------:R-:W-:Y:S04]  /*54f0*/  PLOP3.LUT P1, PT, PT, PT, UP2, 0x80, 0x8 ;  /* 0x000000000008781c */ /* 0x000fe80003f2f028 */
[----:B------:R-:W-:Y:S06]  /*5500*/  @UP2 UPLOP3.LUT UP0, UPT, UPT, UPT, UP1, 0x80, 0x8 ;  /* 0x000000000008289c */ /* 0x000fec0003f0f010 */
[----:B------:R-:W-:Y:S01]  /*5510*/  PLOP3.LUT P0, PT, PT, PT, UP0, 0x80, 0x8 ;  /* 0x000000000008781c */ /* 0x000fe20003f0f008 */
[----:B------:R-:W-:Y:S01]  /*5520*/  @!UPT UIADD3 URZ, UPT, UPT, URZ, URZ, URZ ;  /* 0x000000fffffff290 */ /* 0x000fe2000fffe0ff */
[----:B------:R-:W-:Y:S11]  /*5530*/  BRA.U !UP1, `(.L_x_88) ;  /* 0x0000000109387547 */ /* 0x000ff6000b800000 */
[----:B------:R-:W-:Y:S01]  /*5540*/  UISETP.NE.U32.AND UP0, UPT, UR38, URZ, UPT ;  /* 0x000000ff2600728c */ /* 0x000fe2000bf05070 */
[----:B------:R-:W-:Y:S02]  /*5550*/  HFMA2 R0, -RZ, RZ, 0, 5.9604644775390625e-08 ;  /* 0x00000001ff007431 */ /* 0x000fe400000001ff */
[----:B------:R-:W-:Y:S01]  /*5560*/  IMAD.MOV.U32 R88, RZ, RZ, 0x1 ;  /* 0x00000001ff587424 */ /* 0x000fe200078e00ff */
[----:B------:R-:W-:Y:S06]  /*5570*/  UISETP.NE.AND.EX UP0, UPT, UR39, URZ, UPT, UP0 ;  /* 0x000000ff2700728c */ /* 0x000fec000bf05300 */
[----:B------:R-:W-:Y:S05]  /*5580*/  PLOP3.LUT P3, PT, PT, PT, UP0, 0x80, 0x8 ;  /* 0x000000000008781c */ /* 0x000fea0003f6f008 */
[----:B------:R-:W1:Y:S01]  /*5590*/  @UP0 LDCU.64 UR6, c[0x0][0x888] ;  /* 0x00011100ff0607ac */ /* 0x000e620008000a00 */
[----:B------:R-:W-:Y:S07]  /*55a0*/  @UP0 UIMAD UR4, UR36, UR44, URZ ;  /* 0x0000002c240402a4 */ /* 0x000fee000f8e02ff */
[----:B------:R-:W-:Y:S01]  /*55b0*/  @!P3 PRMT R88, R0, 0x7610, R88 ;  /* 0x000076100058b816 */ /* 0x000fe20000000058 */
[----:B-1----:R-:W-:Y:S03]  /*55c0*/  @UP0 UIMAD.WIDE UR6, UR4, 0x4, UR6 ;  /* 0x00000004040608a5 */ /* 0x002fe6000f8e0206 */
[----:B------:R-:W1:Y:S03]  /*55d0*/  @!UP0 LDCU UR4, c[0x0][0x880] ;  /* 0x00011000ff0487ac */ /* 0x000e660008000800 */
[----:B------:R-:W-:Y:S01]  /*55e0*/  IMAD.U32 R2, RZ, RZ, UR6 ;  /* 0x00000006ff027e24 */ /* 0x000fe2000f8e00ff */
[----:B------:R-:W-:Y:S05]  /*55f0*/  MOV R3, UR7 ;  /* 0x0000000700037c02 */ /* 0x000fea0008000f00 */
[----:B-----5:R2:W5:Y:S02]  /*5600*/  @P3 LDG.E R49, desc[UR46][R2.64] ;  /* 0x0000002e02313981 */ /* 0x020564000c1e1900 */
[----:B-12---:R-:W-:Y:S02]  /*5610*/  @!P3 IMAD.U32 R49, RZ, RZ, UR4 ;  /* 0x00000004ff31be24 */ /* 0x006fe4000f8e00ff */
.L_x_88:
[----:B------:R-:W-:Y:S05]  /*5620*/  @!P4 BRA `(.L_x_89) ;  /* 0x000000000020c947 */ /* 0x000fea0003800000 */
[----:B------:R-:W-:Y:S04]  /*5630*/  ISETP.NE.U32.AND P3, PT, R80, RZ, PT ;  /* 0x000000ff5000720c */ /* 0x000fe80003f65070 */
[----:B------:R-:W-:Y:S11]  /*5640*/  ISETP.NE.AND.EX P3, PT, R81, RZ, PT, P3 ;  /* 0x000000ff5100720c */ /* 0x000ff60003f65330 */
[----:B------:R-:W-:Y:S02]  /*5650*/  @!UPT UIADD3 URZ, UPT, UPT, URZ, URZ, URZ ;  /* 0x000000fffffff290 */ /* 0x000fe4000fffe0ff */
[----:B------:R-:W1:Y:S01]  /*5660*/  @P3 LDC.64 R2, c[0x0][0x8a8] ;  /* 0x00022a00ff023b82 */ /* 0x000e620000000a00 */
[----:B------:R-:W-:Y:S04]  /*5670*/  @P3 IMAD R0, R82, UR36, RZ ;  /* 0x0000002452003c24 */ /* 0x000fe8000f8e02ff */
[----:B-1----:R-:W-:Y:S05]  /*5680*/  @P3 IMAD.WIDE R2, R0, 0x4, R2 ;  /* 0x0000000400023825 */ /* 0x002fea00078e0202 */
[----:B-----5:R1:W5:Y:S02]  /*5690*/  @P3 LDG.E R47, desc[UR46][R2.64] ;  /* 0x0000002e022f3981 */ /* 0x020364000c1e1900 */
[----:B-1----:R-:W2:Y:S02]  /*56a0*/  @!P3 LDC R47, c[0x0][0x8a0] ;  /* 0x00022800ff2fbb82 */ /* 0x002ea40000000800 */
.L_x_89:
[----:B-----5:R-:W-:Y:S01]  /*56b0*/  FSETP.NEU.AND P3, PT, R49, RZ, PT ;  /* 0x000000ff3100720b */ /* 0x020fe20003f6d000 */
[----:B------:R-:W-:Y:S01]  /*56c0*/  BSSY B1, `(.L_x_90) ;  /* 0x0000039000017945 */ /* 0x000fe20003800000 */
[----:B------:R-:W-:Y:S01]  /*56d0*/  SEL R3, RZ, 0xffffffff, P2 ;  /* 0xffffffffff037807 */ /* 0x000fe20001000000 */
[----:B------:R-:W-:Y:S01]  /*56e0*/  IMAD.MOV.U32 R66, RZ, RZ, 0x1 ;  /* 0x00000001ff427424 */ /* 0x000fe200078e00ff */
[----:B------:R-:W-:Y:S01]  /*56f0*/  @P1 LOP3.LUT P2, RZ, R88, 0xff, RZ, 0xc0, !PT ;  /* 0x000000ff58ff1812 */ /* 0x000fe2000784c0ff */
[----:B------:R-:W-:Y:S01]  /*5700*/  IMAD R48, R45, 0x80, R46 ;  /* 0x000000802d307824 */ /* 0x000fe200078e022e */
[----:B------:R-:W-:Y:S01]  /*5710*/  @P1 SEL R0, RZ, 0xffffffff, P3 ;  /* 0xffffffffff001807 */ /* 0x000fe20001800000 */
[----:B------:R-:W-:Y:S01]  /*5720*/  IMAD R106, R101, -0x10, R99 ;  /* 0xfffffff0656a7824 */ /* 0x000fe200078e0263 */
[----:B------:R-:W-:Y:S01]  /*5730*/  LOP3.LUT R97, R97, 0x1, RZ, 0x3c, !PT ;  /* 0x0000000161617812 */ /* 0x000fe200078e3cff */
[----:B------:R-:W-:Y:S01]  /*5740*/  IMAD.MOV.U32 R65, RZ, RZ, RZ ;  /* 0x000000ffff417224 */ /* 0x000fe200078e00ff */
[----:B------:R-:W-:Y:S02]  /*5750*/  @P0 SEL R0, R3, R0, !P2 ;  /* 0x0000000003000207 */ /* 0x000fe40005000000 */
[----:B------:R-:W-:Y:S02]  /*5760*/  CS2R R78, SRZ ;  /* 0x00000000004e7805 */ /* 0x000fe4000001ff00 */
[----:B------:R-:W-:Y:S02]  /*5770*/  LEA R64, R45, UR48, 0x3 ;  /* 0x000000302d407c11 */ /* 0x000fe4000f8e18ff */
[----:B------:R-:W-:Y:S02]  /*5780*/  CS2R R76, SRZ ;  /* 0x00000000004c7805 */ /* 0x000fe4000001ff00 */
[----:B------:R-:W-:Y:S02]  /*5790*/  @P1 LOP3.LUT R0, R0, 0x1, RZ, 0xc0, !PT ;  /* 0x0000000100001812 */ /* 0x000fe400078ec0ff */
[----:B------:R-:W-:Y:S02]  /*57a0*/  CS2R R70, SRZ ;  /* 0x0000000000467805 */ /* 0x000fe4000001ff00 */
[----:B------:R-:W-:Y:S02]  /*57b0*/  PLOP3.LUT P2, PT, PT, PT, UP1, 0x80, 0x8 ;  /* 0x000000000008781c */ /* 0x000fe40003f4f018 */
[----:B------:R-:W-:Y:S02]  /*57c0*/  CS2R R68, SRZ ;  /* 0x0000000000447805 */ /* 0x000fe4000001ff00 */
[----:B------:R-:W-:Y:S02]  /*57d0*/  ISETP.NE.U32.OR P5, PT, R0, 0x1, !P1 ;  /* 0x000000010000780c */ /* 0x000fe40004fa5470 */
[----:B------:R-:W-:Y:S02]  /*57e0*/  CS2R R62, SRZ ;  /* 0x00000000003e7805 */ /* 0x000fe4000001ff00 */
[----:B------:R-:W-:Y:S02]  /*57f0*/  LOP3.LUT P4, R104, R88, 0xff, RZ, 0xc0, !PT ;  /* 0x000000ff58687812 */ /* 0x000fe4000788c0ff */
[----:B------:R-:W-:Y:S02]  /*5800*/  CS2R R60, SRZ ;  /* 0x00000000003c7805 */ /* 0x000fe4000001ff00 */
[----:B------:R-:W-:Y:S02]  /*5810*/  SEL R2, RZ, 0xffffffff, P3 ;  /* 0xffffffffff027807 */ /* 0x000fe40001800000 */
[----:B------:R-:W-:Y:S02]  /*5820*/  CS2R R58, SRZ ;  /* 0x00000000003a7805 */ /* 0x000fe4000001ff00 */
[----:B------:R-:W-:Y:S02]  /*5830*/  P2R R107, PR, RZ, 0x20 ;  /* 0x00000020ff6b7803 */ /* 0x000fe40000000000 */
[----:B------:R-:W-:Y:S02]  /*5840*/  CS2R R56, SRZ ;  /* 0x0000000000387805 */ /* 0x000fe4000001ff00 */
[----:B------:R-:W-:Y:S02]  /*5850*/  @P2 SEL R2, R3, R2, !P4 ;  /* 0x0000000203022207 */ /* 0x000fe40006000000 */
[----:B------:R-:W-:Y:S02]  /*5860*/  @P5 SHF.L.U32 R0, R97, 0x1f, RZ ;  /* 0x0000001f61005819 */ /* 0x000fe400000006ff */
[----:B------:R-:W-:Y:S02]  /*5870*/  LOP3.LUT R2, R2, 0x1, RZ, 0xc0, !PT ;  /* 0x0000000102027812 */ /* 0x000fe400078ec0ff */
[----:B------:R1:W3:Y:S02]  /*5880*/  @P5 SYNCS.PHASECHK.TRANS64.TRYWAIT P1, [UR48+0x40], R0 ;  /* 0x00004000ff0055a7 */ /* 0x0002e40008021130 */
[----:B------:R-:W-:Y:S04]  /*5890*/  ISETP.NE.U32.AND P2, PT, R2, 0x1, PT ;  /* 0x000000010200780c */ /* 0x000fe80003f45070 */
[----:B------:R-:W-:Y:S02]  /*58a0*/  P2R R67, PR, RZ, 0x4 ;  /* 0x00000004ff437803 */ /* 0x000fe40000000000 */
[----:B-1----:R-:W-:Y:S04]  /*58b0*/  SHF.L.U32 R0, R96, 0x1f, RZ ;  /* 0x0000001f60007819 */ /* 0x002fe800000006ff */
[----:B------:R1:W4:Y:S01]  /*58c0*/  SYNCS.PHASECHK.TRANS64.TRYWAIT P0, [R64+URZ+0xb0], R0 ;  /* 0x0000b000400075a7 */ /* 0x00032200080011ff */
[----:B---3--:R-:W-:Y:S01]  /*58d0*/  @P5 SEL R66, RZ, 0x1, !P1 ;  /* 0x00000001ff425807 */ /* 0x008fe20004800000 */
[----:B-1----:R-:W-:Y:S06]  /*58e0*/  @!P5 BRA `(.L_x_91) ;  /* 0x000000000058d947 */ /* 0x002fec0003800000 */
[----:B------:R-:W-:Y:S01]  /*58f0*/  IMAD.MOV.U32 R79, RZ, RZ, RZ ;  /* 0x000000ffff4f7224 */ /* 0x000fe200078e00ff */
[----:B------:R-:W-:Y:S01]  /*5900*/  ISETP.NE.AND P1, PT, R66, RZ, PT ;  /* 0x000000ff4200720c */ /* 0x000fe20003f25270 */
[----:B------:R-:W-:Y:S01]  /*5910*/  BSSY B0, `(.L_x_92) ;  /* 0x000000c000007945 */ /* 0x000fe20003800000 */
[----:B------:R-:W-:Y:S02]  /*5920*/  CS2R R58, SRZ ;  /* 0x00000000003a7805 */ /* 0x000fe4000001ff00 */
[----:B------:R-:W-:Y:S02]  /*5930*/  CS2R R56, SRZ ;  /* 0x0000000000387805 */ /* 0x000fe4000001ff00 */
[----:B------:R-:W-:Y:S02]  /*5940*/  CS2R R62, SRZ ;  /* 0x00000000003e7805 */ /* 0x000fe4000001ff00 */
[----:B------:R-:W-:Y:S02]  /*5950*/  CS2R R60, SRZ ;  /* 0x00000000003c7805 */ /* 0x000fe4000001ff00 */
[----:B------:R-:W-:Y:S02]  /*5960*/  CS2R R70, SRZ ;  /* 0x0000000000467805 */ /* 0x000fe4000001ff00 */
[----:B------:R-:W-:Y:S02]  /*5970*/  CS2R R68, SRZ ;  /* 0x0000000000447805 */ /* 0x000fe4000001ff00 */
[----:B------:R-:W-:Y:S01]  /*5980*/  CS2R R76, SRZ ;  /* 0x00000000004c7805 */ /* 0x000fe2000001ff00 */
[----:B------:R-:W-:Y:S06]  /*5990*/  @P1 BRA `(.L_x_93) ;  /* 0x00000000000c1947 */ /* 0x000fec0003800000 */
[----:B------:R-:W-:Y:S04]  /*59a0*/  SHF.L.U32 R3, R97, 0x1f, RZ ;  /* 0x0000001f61037819 */ /* 0x000fe800000006ff */
[----:B------:R-:W1:Y:S02]  /*59b0*/  SYNCS.PHASECHK.TRANS64.TRYWAIT P1, [UR48+0x40], R3 ;  /* 0x00004003ff0075a7 */ /* 0x000e640008021130 */
[----:B-1----:R-:W-:Y:S05]  /*59c0*/  @!P1 BRA `(.L_x_94) ;  /* 0x0000003c00649947 */ /* 0x002fea0003800000 */
.L_x_93:
[----:B------:R-:W-:Y:S05]  /*59d0*/  BSYNC B0 ;  /* 0x0000000000007941 */ /* 0x000fea0003800000 */
.L_x_92:
[----:B------:R-:W-:Y:S01]  /*59e0*/  ISETP.NE.AND P1, PT, R67, RZ, PT ;  /* 0x000000ff4300720c */ /* 0x000fe20003f25270 */
[----:B------:R-:W-:Y:S11]  /*59f0*/  HFMA2 R65, -RZ, RZ, 0, 5.9604644775390625e-08 ;  /* 0x00000001ff417431 */ /* 0x000ff600000001ff */
[----:B------:R-:W-:Y:S01]  /*5a00*/  @!UPT UIADD3 URZ, UPT, UPT, URZ, URZ, URZ ;  /* 0x000000fffffff290 */ /* 0x000fe2000fffe0ff */
[----:B------:R3:W1:Y:S04]  /*5a10*/  @P1 LDS.128 R56, [R100] ;  /* 0x0000000064381984 */ /* 0x0006680000000c00 */
[----:B------:R3:W1:Y:S04]  /*5a20*/  @P1 LDS.128 R60, [R99+0x10] ;  /* 0x00001000633c1984 */ /* 0x0006680000000c00 */
[----:B------:R3:W1:Y:S04]  /*5a30*/  @P1 LDS.128 R68, [R98+0x20] ;  /* 0x0000200062441984 */ /* 0x0006680000000c00 */
[----:B------:R3:W1:Y:S02]  /*5a40*/  @P1 LDS.128 R76, [R106+0x30] ;  /* 0x000030006a4c1984 */ /* 0x0006640000000c00 */
.L_x_91:
[----:B------:R-:W-:Y:S05]  /*5a50*/  BSYNC B1 ;  /* 0x0000000000017941 */ /* 0x000fea0003800000 */
.L_x_90:
[----:B-1----:R-:W-:Y:S04]  /*5a60*/  SHF.R.U32.HI R2, RZ, 0x15, R48 ;  /* 0x00000015ff027819 */ /* 0x002fe80000011630 */
[----:B------:R-:W-:Y:S01]  /*5a70*/  LOP3.LUT P1, RZ, R2, 0x3, R92, 0x48, !PT ;  /* 0x0000000302ff7812 */ /* 0x000fe2000782485c */
[----:B------:R-:W-:Y:S01]  /*5a80*/  @!UPT UIADD3 URZ, UPT, UPT, URZ, URZ, URZ ;  /* 0x000000fffffff290 */ /* 0x000fe2000fffe0ff */
[----:B----4-:R-:W-:Y:S11]  /*5a90*/  @P0 BRA `(.L_x_95) ;  /* 0x0000000000080947 */ /* 0x010ff60003800000 */
[----:B------:R-:W1:Y:S02]  /*5aa0*/  SYNCS.PHASECHK.TRANS64.TRYWAIT P0, [R64+URZ+0xb0], R0 ;  /* 0x0000b000400075a7 */ /* 0x000e6400080011ff */
[----:B-1----:R-:W-:Y:S05]  /*5ab0*/  @!P0 BRA `(.L_x_96) ;  /* 0x0000003c00408947 */ /* 0x002fea0003800000 */
.L_x_95:
[----:B------:R-:W-:Y:S05]  /*5ac0*/  @!P1 BRA `(.L_x_97) ;  /* 0x0000000000409947 */ /* 0x000fea0003800000 */
[----:B------:R-:W4:Y:S01]  /*5ad0*/  LDCU.64 UR8, c[0x4][0x70] ;  /* 0x01000e00ff0877ac */ /* 0x000f220008000a00 */
[----:B------:R-:W-:Y:S01]  /*5ae0*/  MOV R3, 0x0 ;  /* 0x0000000000037802 */ /* 0x000fe20000000f00 */
[----:B------:R-:W-:Y:S02]  /*5af0*/  HFMA2 R12, -RZ, RZ, 0, 5.9604644775390625e-08 ;  /* 0x00000001ff0c7431 */ /* 0x000fe400000001ff */
[----:B------:R-:W-:Y:S02]  /*5b00*/  IMAD.MOV.U32 R8, RZ, RZ, 0x192 ;  /* 0x00000192ff087424 */ /* 0x000fe400078e00ff */
[----:B------:R-:W-:Y:S01]  /*5b10*/  IMAD.MOV.U32 R13, RZ, RZ, RZ ;  /* 0x000000ffff0d7224 */ /* 0x000fe200078e00ff */
[----:B------:R-:W5:Y:S01]  /*5b20*/  LDCU.64 UR6, c[0x4][0x78] ;  /* 0x01000f00ff0677ac */ /* 0x000f620008000a00 */
[----:B------:R-:W1:Y:S01]  /*5b30*/  LDC.64 R2, c[0x4][R3] ;  /* 0x0100000003027b82 */ /* 0x000e620000000a00 */
[----:B------:R-:W2:Y:S01]  /*5b40*/  LDCU.64 UR4, c[0x4][0x10] ;  /* 0x01000200ff0477ac */ /* 0x000ea20008000a00 */
[----:B----4-:R-:W-:Y:S01]  /*5b50*/  MOV R5, UR9 ;  /* 0x0000000900057c02 */ /* 0x010fe20008000f00 */
[----:B------:R-:W-:Y:S01]  /*5b60*/  IMAD.U32 R4, RZ, RZ, UR8 ;  /* 0x00000008ff047e24 */ /* 0x000fe2000f8e00ff */
[----:B-----5:R-:W-:Y:S01]  /*5b70*/  MOV R7, UR7 ;  /* 0x0000000700077c02 */ /* 0x020fe20008000f00 */
[----:B------:R-:W-:Y:S01]  /*5b80*/  IMAD.U32 R6, RZ, RZ, UR6 ;  /* 0x00000006ff067e24 */ /* 0x000fe2000f8e00ff */
[----:B--2---:R-:W-:Y:S01]  /*5b90*/  MOV R11, UR5 ;  /* 0x00000005000b7c02 */ /* 0x004fe20008000f00 */
[----:B------:R-:W-:Y:S02]  /*5ba0*/  IMAD.U32 R10, RZ, RZ, UR4 ;  /* 0x00000004ff0a7e24 */ /* 0x000fe4000f8e00ff */
[----:B------:R-:W-:Y:S07]  /*5bb0*/  LEPC R20, `(.L_x_97) ;  /* 0x000000001014794e */ /* 0x000fee0000000000 */
[----:B-1-3--:R-:W-:Y:S05]  /*5bc0*/  CALL.ABS.NOINC R2 ;  /* 0x0000000002007343 */ /* 0x00afea0003c00000 */
.L_x_97:
[----:B------:R-:W-:Y:S05]  /*5bd0*/  WARPSYNC.ALL ;  /* 0x0000000000007948 */ /* 0x000fea0003800000 */
[----:B------:R-:W-:Y:S01]  /*5be0*/  R2UR UR4, R48 ;  /* 0x00000000300472ca */ /* 0x000fe200000e0000 */
[--C-:B------:R-:W-:Y:S01]  /*5bf0*/  HADD2.F32 R50, -RZ, R56.reuse.H0_H0 ;  /* 0x20000038ff327230 */ /* 0x100fe20000004100 */
[----:B------:R-:W-:Y:S01]  /*5c00*/  ISETP.NE.AND P0, PT, R102, RZ, PT ;  /* 0x000000ff6600720c */ /* 0x000fe20003f05270 */
[----:B------:R-:W-:Y:S01]  /*5c10*/  HADD2.F32 R51, -RZ, R56.H1_H1 ;  /* 0x30000038ff337230 */ /* 0x000fe20000004100 */
[----:B------:R-:W-:Y:S01]  /*5c20*/  BSSY.RECONVERGENT B0, `(.L_x_98) ;  /* 0x0000086000007945 */ /* 0x000fe20003800200 */
[--C-:B------:R-:W-:Y:S08]  /*5c30*/  HADD2.F32 R52, -RZ, R57.reuse.H0_H0 ;  /* 0x20000039ff347230 */ /* 0x100ff00000004100 */
[----:B------:R-:W1:Y:S02]  /*5c40*/  LDTM.x32 R4, tmem[UR4] ;  /* 0x00000004000479ee */ /* 0x000e6400082c0000 */
[C---:B-12---:R-:W-:Y:S01]  /*5c50*/  FMUL R0, R47.reuse, R4 ;  /* 0x000000042f007220 */ /* 0x046fe20000400000 */
[C---:B------:R-:W-:Y:S01]  /*5c60*/  FMUL R2, R47.reuse, R5 ;  /* 0x000000052f027220 */ /* 0x040fe20000400000 */
[C---:B------:R-:W-:Y:S01]  /*5c70*/  FMUL R4, R47.reuse, R8 ;  /* 0x000000082f047220 */ /* 0x040fe20000400000 */
[----:B------:R-:W-:Y:S01]  /*5c80*/  FMUL R3, R47, R6 ;  /* 0x000000062f037220 */ /* 0x000fe20000400000 */
[C---:B------:R-:W-:Y:S01]  /*5c90*/  FFMA R0, R49.reuse, R50, R0 ;  /* 0x0000003231007223 */ /* 0x040fe20000000000 */
[----:B------:R-:W-:Y:S01]  /*5ca0*/  FFMA R2, R49, R51, R2 ;  /* 0x0000003331027223 */ /* 0x000fe20000000002 */
[C---:B------:R-:W-:Y:S01]  /*5cb0*/  FMUL R5, R47.reuse, R9 ;  /* 0x000000092f057220 */ /* 0x040fe20000400000 */
        /* <DEDUP_REMOVED lines=16> */
[----:B------:R-:W-:Y:S02]  /*5dc0*/  HADD2.F32 R32, -RZ, R57.H1_H1 ;  /* 0x30000039ff207230 */ /* 0x000fe40000004100 */
[C---:B------:R-:W-:Y:S01]  /*5dd0*/  FMUL R26, R47.reuse, R30 ;  /* 0x0000001e2f1a7220 */ /* 0x040fe20000400000 */
[----:B------:R-:W-:Y:S01]  /*5de0*/  FMUL R29, R47, R33 ;  /* 0x000000212f1d7220 */ /* 0x000fe20000400000 */
[--C-:B------:R-:W-:Y:S02]  /*5df0*/  HADD2.F32 R33, -RZ, R58.reuse.H0_H0 ;  /* 0x2000003aff217230 */ /* 0x100fe40000004100 */
[----:B------:R-:W-:Y:S01]  /*5e00*/  FFMA R3, R49, R52, R3 ;  /* 0x0000003431037223 */ /* 0x000fe20000000003 */
[C---:B------:R-:W-:Y:S01]  /*5e10*/  FMUL R7, R47.reuse, R7 ;  /* 0x000000072f077220 */ /* 0x040fe20000400000 */
[----:B------:R-:W-:Y:S01]  /*5e20*/  FMUL R30, R47, R34 ;  /* 0x000000222f1e7220 */ /* 0x000fe20000400000 */
[----:B------:R-:W-:Y:S01]  /*5e30*/  HADD2.F32 R34, -RZ, R58.H1_H1 ;  /* 0x3000003aff227230 */ /* 0x000fe20000004100 */
[----:B------:R-:W-:Y:S01]  /*5e40*/  F2FP.F16.F32.PACK_AB R52, R2, R0 ;  /* 0x000000000234723e */ /* 0x000fe200000000ff */
[--C-:B------:R-:W-:Y:S02]  /*5e50*/  HADD2.F32 R0, -RZ, R59.reuse.H0_H0 ;  /* 0x2000003bff007230 */ /* 0x100fe40000004100 */
[C---:B------:R-:W-:Y:S01]  /*5e60*/  FFMA R7, R49.reuse, R32, R7 ;  /* 0x0000002031077223 */ /* 0x040fe20000000007 */
[----:B------:R-:W-:Y:S02]  /*5e70*/  HADD2.F32 R2, -RZ, R59.H1_H1 ;  /* 0x3000003bff027230 */ /* 0x000fe40000004100 */
[C---:B------:R-:W-:Y:S01]  /*5e80*/  FFMA R4, R49.reuse, R33, R4 ;  /* 0x0000002131047223 */ /* 0x040fe20000000004 */
[C---:B------:R-:W-:Y:S01]  /*5e90*/  FFMA R5, R49.reuse, R34, R5 ;  /* 0x0000002231057223 */ /* 0x040fe20000000005 */
[----:B------:R-:W-:Y:S01]  /*5ea0*/  FFMA R6, R49, R0, R6 ;  /* 0x0000000031067223 */ /* 0x000fe20000000006 */
[--C-:B------:R-:W-:Y:S02]  /*5eb0*/  HADD2.F32 R0, -RZ, R60.reuse.H0_H0 ;  /* 0x2000003cff007230 */ /* 0x100fe40000004100 */
[----:B------:R-:W-:Y:S01]  /*5ec0*/  FMUL R11, R47, R11 ;  /* 0x0000000b2f0b7220 */ /* 0x000fe20000400000 */
[----:B------:R-:W-:Y:S01]  /*5ed0*/  F2FP.F16.F32.PACK_AB R53, R7, R3 ;  /* 0x000000030735723e */ /* 0x000fe200000000ff */
[--C-:B------:R-:W-:Y:S02]  /*5ee0*/  HADD2.F32 R3, -RZ, R61.reuse.H0_H0 ;  /* 0x2000003dff037230 */ /* 0x100fe40000004100 */
[----:B------:R-:W-:Y:S01]  /*5ef0*/  FMUL R15, R47, R15 ;  /* 0x0000000f2f0f7220 */ /* 0x000fe20000400000 */
[C---:B------:R-:W-:Y:S01]  /*5f00*/  FFMA R11, R49.reuse, R2, R11 ;  /* 0x00000002310b7223 */ /* 0x040fe2000000000b */
[----:B------:R-:W-:Y:S02]  /*5f10*/  HADD2.F32 R2, -RZ, R60.H1_H1 ;  /* 0x3000003cff027230 */ /* 0x000fe40000004100 */
[----:B------:R-:W-:Y:S01]  /*5f20*/  FFMA R8, R49, R0, R8 ;  /* 0x0000000031087223 */ /* 0x000fe20000000008 */
[----:B------:R-:W-:Y:S02]  /*5f30*/  HADD2.F32 R0, -RZ, R61.H1_H1 ;  /* 0x3000003dff007230 */ /* 0x000fe40000004100 */
[C---:B------:R-:W-:Y:S01]  /*5f40*/  FMUL R19, R47.reuse, R19 ;  /* 0x000000132f137220 */ /* 0x040fe20000400000 */
[----:B------:R-:W-:Y:S01]  /*5f50*/  FMUL R23, R47, R23 ;  /* 0x000000172f177220 */ /* 0x000fe20000400000 */
[C---:B------:R-:W-:Y:S01]  /*5f60*/  FFMA R9, R49.reuse, R2, R9 ;  /* 0x0000000231097223 */ /* 0x040fe20000000009 */
[C---:B------:R-:W-:Y:S01]  /*5f70*/  FFMA R10, R49.reuse, R3, R10 ;  /* 0x00000003310a7223 */ /* 0x040fe2000000000a */
[----:B------:R-:W-:Y:S01]  /*5f80*/  FFMA R15, R49, R0, R15 ;  /* 0x00000000310f7223 */ /* 0x000fe2000000000f */
[--C-:B------:R-:W-:Y:S02]  /*5f90*/  HADD2.F32 R2, -RZ, R62.reuse.H0_H0 ;  /* 0x2000003eff027230 */ /* 0x100fe40000004100 */
[----:B------:R-:W-:Y:S01]  /*5fa0*/  FMUL R27, R47, R27 ;  /* 0x0000001b2f1b7220 */ /* 0x000fe20000400000 */
[----:B------:R-:W-:Y:S01]  /*5fb0*/  HADD2.F32 R0, -RZ, R62.H1_H1 ;  /* 0x3000003eff007230 */ /* 0x000fe20000004100 */
[----:B------:R-:W-:Y:S01]  /*5fc0*/  F2FP.F16.F32.PACK_AB R54, R5, R4 ;  /* 0x000000040536723e */ /* 0x000fe200000000ff */
[--C-:B------:R-:W-:Y:S02]  /*5fd0*/  HADD2.F32 R3, -RZ, R63.reuse.H0_H0 ;  /* 0x2000003fff037230 */ /* 0x100fe40000004100 */
[C---:B------:R-:W-:Y:S01]  /*5fe0*/  FFMA R12, R49.reuse, R2, R12 ;  /* 0x00000002310c7223 */ /* 0x040fe2000000000c */
[--C-:B------:R-:W-:Y:S02]  /*5ff0*/  HADD2.F32 R2, -RZ, R68.reuse.H0_H0 ;  /* 0x20000044ff027230 */ /* 0x100fe40000004100 */
[C---:B------:R-:W-:Y:S01]  /*6000*/  FFMA R13, R49.reuse, R0, R13 ;  /* 0x00000000310d7223 */ /* 0x040fe2000000000d */
[----:B------:R-:W-:Y:S02]  /*6010*/  HADD2.F32 R0, -RZ, R63.H1_H1 ;  /* 0x3000003fff007230 */ /* 0x000fe40000004100 */
[----:B------:R-:W-:Y:S01]  /*6020*/  FFMA R14, R49, R3, R14 ;  /* 0x00000003310e7223 */ /* 0x000fe2000000000e */
[----:B------:R-:W-:Y:S01]  /*6030*/  HADD2.F32 R3, -RZ, R68.H1_H1 ;  /* 0x30000044ff037230 */ /* 0x000fe20000004100 */
[----:B------:R-:W-:Y:S01]  /*6040*/  F2FP.F16.F32.PACK_AB R55, R11, R6 ;  /* 0x000000060b37723e */ /* 0x000fe200000000ff */
[----:B------:R-:W-:Y:S01]  /*6050*/  FMUL R31, R47, R31 ;  /* 0x0000001f2f1f7220 */ /* 0x000fe20000400000 */
[C---:B------:R-:W-:Y:S01]  /*6060*/  FFMA R19, R49.reuse, R0, R19 ;  /* 0x0000000031137223 */ /* 0x040fe20000000013 */
[--C-:B------:R-:W-:Y:S02]  /*6070*/  HADD2.F32 R0, -RZ, R69.reuse.H0_H0 ;  /* 0x20000045ff007230 */ /* 0x100fe40000004100 */
[C---:B------:R-:W-:Y:S01]  /*6080*/  FFMA R16, R49.reuse, R2, R16 ;  /* 0x0000000231107223 */ /* 0x040fe20000000010 */
[----:B------:R1:W-:Y:S01]  /*6090*/  STS.128 [R100], R52 ;  /* 0x0000003464007388 */ /* 0x0003e20000000c00 */
[C---:B------:R-:W-:Y:S01]  /*60a0*/  FFMA R17, R49.reuse, R3, R17 ;  /* 0x0000000331117223 */ /* 0x040fe20000000011 */
[----:B------:R-:W-:Y:S02]  /*60b0*/  HADD2.F32 R2, -RZ, R69.H1_H1 ;  /* 0x30000045ff027230 */ /* 0x000fe40000004100 */
[----:B------:R-:W-:Y:S01]  /*60c0*/  FFMA R18, R49, R0, R18 ;  /* 0x0000000031127223 */ /* 0x000fe20000000012 */
[--C-:B------:R-:W-:Y:S01]  /*60d0*/  HADD2.F32 R0, -RZ, R70.reuse.H0_H0 ;  /* 0x20000046ff007230 */ /* 0x100fe20000004100 */
[----:B------:R-:W-:Y:S01]  /*60e0*/  F2FP.F16.F32.PACK_AB R8, R9, R8 ;  /* 0x000000080908723e */ /* 0x000fe200000000ff */
[--C-:B------:R-:W-:Y:S02]  /*60f0*/  HADD2.F32 R3, -RZ, R71.reuse.H0_H0 ;  /* 0x20000047ff037230 */ /* 0x100fe40000004100 */
[C---:B------:R-:W-:Y:S01]  /*6100*/  FFMA R23, R49.reuse, R2, R23 ;  /* 0x0000000231177223 */ /* 0x040fe20000000017 */
[----:B------:R-:W-:Y:S02]  /*6110*/  HADD2.F32 R2, -RZ, R70.H1_H1 ;  /* 0x30000046ff027230 */ /* 0x000fe40000004100 */
[----:B------:R-:W-:Y:S01]  /*6120*/  FFMA R20, R49, R0, R20 ;  /* 0x0000000031147223 */ /* 0x000fe20000000014 */
[----:B------:R-:W-:Y:S01]  /*6130*/  HADD2.F32 R0, -RZ, R71.H1_H1 ;  /* 0x30000047ff007230 */ /* 0x000fe20000004100 */
[----:B------:R-:W-:Y:S01]  /*6140*/  F2FP.F16.F32.PACK_AB R9, R15, R10 ;  /* 0x0000000a0f09723e */ /* 0x000fe200000000ff */
[----:B------:R-:W-:Y:S02]  /*6150*/  HADD2.F32 R4, -RZ, R79.H0_H0 ;  /* 0x2000004fff047230 */ /* 0x000fe40000004100 */
[C---:B------:R-:W-:Y:S01]  /*6160*/  FFMA R21, R49.reuse, R2, R21 ;  /* 0x0000000231157223 */ /* 0x040fe20000000015 */
[C---:B------:R-:W-:Y:S01]  /*6170*/  FFMA R22, R49.reuse, R3, R22 ;  /* 0x0000000331167223 */ /* 0x040fe20000000016 */
[----:B------:R-:W-:Y:S01]  /*6180*/  FFMA R27, R49, R0, R27 ;  /* 0x00000000311b7223 */ /* 0x000fe2000000001b */
[--C-:B------:R-:W-:Y:S01]  /*6190*/  HADD2.F32 R2, -RZ, R76.reuse.H0_H0 ;  /* 0x2000004cff027230 */ /* 0x100fe20000004100 */
[----:B------:R-:W-:Y:S01]  /*61a0*/  F2FP.F16.F32.PACK_AB R10, R13, R12 ;  /* 0x0000000c0d0a723e */ /* 0x000fe200000000ff */
[----:B------:R-:W-:Y:S01]  /*61b0*/  HADD2.F32 R0, -RZ, R76.H1_H1 ;  /* 0x3000004cff007230 */ /* 0x000fe20000004100 */
[----:B------:R-:W-:Y:S01]  /*61c0*/  F2FP.F16.F32.PACK_AB R11, R19, R14 ;  /* 0x0000000e130b723e */ /* 0x000fe200000000ff */
[--C-:B------:R-:W-:Y:S02]  /*61d0*/  HADD2.F32 R3, -RZ, R77.reuse.H0_H0 ;  /* 0x2000004dff037230 */ /* 0x100fe40000004100 */
[C---:B------:R-:W-:Y:S01]  /*61e0*/  FFMA R24, R49.reuse, R2, R24 ;  /* 0x0000000231187223 */ /* 0x040fe20000000018 */
[--C-:B------:R-:W-:Y:S02]  /*61f0*/  HADD2.F32 R2, -RZ, R78.reuse.H0_H0 ;  /* 0x2000004eff027230 */ /* 0x100fe40000004100 */
[C---:B------:R-:W-:Y:S01]  /*6200*/  FFMA R25, R49.reuse, R0, R25 ;  /* 0x0000000031197223 */ /* 0x040fe20000000019 */
[----:B------:R1:W-:Y:S01]  /*6210*/  STS.128 [R99+0x10], R8 ;  /* 0x0000100863007388 */ /* 0x0003e20000000c00 */
[----:B------:R-:W-:Y:S02]  /*6220*/  HADD2.F32 R0, -RZ, R77.H1_H1 ;  /* 0x3000004dff007230 */ /* 0x000fe40000004100 */
[----:B------:R-:W-:Y:S01]  /*6230*/  FFMA R26, R49, R3, R26 ;  /* 0x00000003311a7223 */ /* 0x000fe2000000001a */
[----:B------:R-:W-:Y:S01]  /*6240*/  HADD2.F32 R3, -RZ, R78.H1_H1 ;  /* 0x3000004eff037230 */ /* 0x000fe20000004100 */
[----:B------:R-:W-:Y:S01]  /*6250*/  F2FP.F16.F32.PACK_AB R16, R17, R16 ;  /* 0x000000101110723e */ /* 0x000fe200000000ff */
[----:B------:R-:W-:Y:S01]  /*6260*/  HADD2.F32 R5, -RZ, R79.H1_H1 ;  /* 0x3000004fff057230 */ /* 0x000fe20000004100 */
[----:B------:R-:W-:Y:S01]  /*6270*/  F2FP.F16.F32.PACK_AB R17, R23, R18 ;  /* 0x000000121711723e */ /* 0x000fe200000000ff */
[----:B------:R-:W-:Y:S01]  /*6280*/  FFMA R31, R49, R0, R31 ;  /* 0x00000000311f7223 */ /* 0x000fe2000000001f */
[----:B------:R-:W-:Y:S01]  /*6290*/  FMUL R35, R47, R35 ;  /* 0x000000232f237220 */ /* 0x000fe20000400000 */
[----:B------:R-:W-:Y:S01]  /*62a0*/  F2FP.F16.F32.PACK_AB R18, R21, R20 ;  /* 0x000000141512723e */ /* 0x000fe200000000ff */
[----:B------:R-:W-:Y:S01]  /*62b0*/  FFMA R28, R49, R2, R28 ;  /* 0x00000002311c7223 */ /* 0x000fe2000000001c */
[----:B------:R-:W-:Y:S01]  /*62c0*/  F2FP.F16.F32.PACK_AB R19, R27, R22 ;  /* 0x000000161b13723e */ /* 0x000fe200000000ff */
[C---:B------:R-:W-:Y:S01]  /*62d0*/  FFMA R29, R49.reuse, R3, R29 ;  /* 0x00000003311d7223 */ /* 0x040fe2000000001d */
[C---:B------:R-:W-:Y:S01]  /*62e0*/  FFMA R30, R49.reuse, R4, R30 ;  /* 0x00000004311e7223 */ /* 0x040fe2000000001e */
[----:B------:R-:W-:Y:S01]  /*62f0*/  FFMA R35, R49, R5, R35 ;  /* 0x0000000531237223 */ /* 0x000fe20000000023 */
[----:B------:R-:W-:Y:S01]  /*6300*/  F2FP.F16.F32.PACK_AB R24, R25, R24 ;  /* 0x000000181918723e */ /* 0x000fe200000000ff */
[----:B------:R1:W-:Y:S01]  /*6310*/  STS.128 [R98+0x20], R16 ;  /* 0x0000201062007388 */ /* 0x0003e20000000c00 */
[----:B------:R-:W-:Y:S02]  /*6320*/  F2FP.F16.F32.PACK_AB R25, R31, R26 ;  /* 0x0000001a1f19723e */ /* 0x000fe400000000ff */
[----:B------:R-:W-:Y:S02]  /*6330*/  F2FP.F16.F32.PACK_AB R26, R29, R28 ;  /* 0x0000001c1d1a723e */ /* 0x000fe400000000ff */
[----:B------:R-:W-:Y:S05]  /*6340*/  F2FP.F16.F32.PACK_AB R27, R35, R30 ;  /* 0x0000001e231b723e */ /* 0x000fea00000000ff */
[----:B------:R1:W-:Y:S01]  /*6350*/  STS.128 [R106+0x30], R24 ;  /* 0x000030186a007388 */ /* 0x0003e20000000c00 */
[----:B------:R-:W-:Y:S01]  /*6360*/  @!PT LDS RZ, [RZ] ;  /* 0x00000000fffff984 */ /* 0x000fe20000000800 */
[----:B------:R-:W-:Y:S01]  /*6370*/  @!PT LDS RZ, [RZ] ;  /* 0x00000000fffff984 */ /* 0x000fe20000000800 */
[----:B------:R-:W-:Y:S01]  /*6380*/  @!PT LDS RZ, [RZ] ;  /* 0x00000000fffff984 */ /* 0x000fe20000000800 */
[----:B------:R-:W-:Y:S01]  /*6390*/  @!PT LDS RZ, [RZ] ;  /* 0x00000000fffff984 */ /* 0x000fe20000000800 */
[----:B------:R2:W-:Y:S07]  /*63a0*/  MEMBAR.ALL.CTA ;  /* 0x0000000000007992 */ /* 0x0005ee0000008000 */
[----:B--2---:R-:W2:Y:S02]  /*63b0*/  FENCE.VIEW.ASYNC.S ;  /* 0x00000000000073c6 */ /* 0x004ea40000000000 */
[----:B--2---:R-:W-:Y:S06]  /*63c0*/  BAR.SYNC.DEFER_BLOCKING 0x1, 0x80 ;  /* 0x0042000000007b1d */ /* 0x004fec0000010000 */
[----:B------:R-:W-:Y:S05]  /*63d0*/  @P0 BRA `(.L_x_99) ;  /* 0x0000000000280947 */ /* 0x000fea0003800000 */
[----:B------:R-:W-:Y:S02]  /*63e0*/  UIADD3 UR4, UPT, UPT, UR48, 0x200, URZ ;  /* 0x0000020030047890 */ /* 0x000fe4000fffe0ff */
[----:B------:R-:W-:Y:S01]  /*63f0*/  UIADD3 UR6, UP0, UPT, UR52, 0x680, URZ ;  /* 0x0000068034067890 */ /* 0x000fe2000ff1e0ff */
[----:B------:R-:W-:Y:S03]  /*6400*/  UMOV UR43, UR36 ;  /* 0x00000024002b7c82 */ /* 0x000fe60008000000 */
[----:B------:R-:W-:Y:S01]  /*6410*/  MOV R93, UR4 ;  /* 0x00000004005d7c02 */ /* 0x000fe20008000f00 */
[----:B------:R-:W-:Y:S03]  /*6420*/  UIADD3.X UR7, UPT, UPT, URZ, UR53, URZ, UP0, !UPT ;  /* 0x00000035ff077290 */ /* 0x000fe600087fe4ff */
[----:B------:R-:W-:Y:S11]  /*6430*/  R2UR UR40, R93 ;  /* 0x000000005d2872ca */ /* 0x000ff600000e0000 */
[----:B------:R-:W-:Y:S02]  /*6440*/  @!UPT UIADD3 URZ, UPT, UPT, URZ, URZ, URZ ;  /* 0x000000fffffff290 */ /* 0x000fe4000fffe0ff */
[----:B------:R2:W-:Y:S01]  /*6450*/  UTMASTG.3D [UR40], [UR6] ;  /* 0x00000028060073b5 */ /* 0x0005e20008010000 */
[----:B------:R0:W-:Y:S01]  /*6460*/  UTMACMDFLUSH ;  /* 0x00000000000079b7 */ /* 0x0001e20000000000 */
[----:B--2---:R-:W-:Y:S04]  /*6470*/  DEPBAR.LE SB0, 0x1 ;  /* 0x000080400000791a */ /* 0x004fe80000000000 */
.L_x_99:
[----:B------:R-:W-:Y:S05]  /*6480*/  BSYNC.RECONVERGENT B0 ;  /* 0x0000000000007941 */ /* 0x000fea0003800200 */
.L_x_98:
[----:B------:R-:W-:Y:S01]  /*6490*/  BAR.SYNC.DEFER_BLOCKING 0x1, 0x80 ;  /* 0x0042000000007b1d */ /* 0x000fe20000010000 */
[----:B------:R-:W-:Y:S01]  /*64a0*/  ISETP.NE.AND P1, PT, R107, RZ, PT ;  /* 0x000000ff6b00720c */ /* 0x000fe20003f25270 */
[----:B------:R-:W-:Y:S01]  /*64b0*/  UISETP.NE.AND UP0, UPT, UR49, URZ, UPT ;  /* 0x000000ff3100728c */ /* 0x000fe2000bf05270 */
[----:B------:R-:W-:Y:S11]  /*64c0*/  LEA R2, R65, UR48, 0x3 ;  /* 0x0000003041027c11 */ /* 0x000ff6000f8e18ff */
[----:B------:R-:W-:Y:S01]  /*64d0*/  @P1 SHF.L.U32 R3, R97, 0x1f, RZ ;  /* 0x0000001f61031819 */ /* 0x000fe200000006ff */
[----:B------:R-:W-:Y:S06]  /*64e0*/  BRA.U !UP0, `(.L_x_100) ;  /* 0x0000000108247547 */ /* 0x000fec000b800000 */
[----:B------:R-:W-:Y:S01]  /*64f0*/  IMAD.U32 R4, RZ, RZ, UR51 ;  /* 0x00000033ff047e24 */ /* 0x000fe2000f8e00ff */
[----:B------:R-:W-:Y:S01]  /*6500*/  MOV R0, UR37 ;  /* 0x0000002500007c02 */ /* 0x000fe20008000f00 */
[----:B------:R-:W-:Y:S03]  /*6510*/  UIADD3 UR51, UPT, UPT, UR51, 0x1, URZ ;  /* 0x0000000133337890 */ /* 0x000fe6000fffe0ff */
[----:B------:R-:W-:Y:S01]  /*6520*/  @P1 LEA R4, R4, UR48, 0x3 ;  /* 0x0000003004041c11 */ /* 0x000fe2000f8e18ff */
[----:B------:R-:W-:Y:S04]  /*6530*/  UISETP.NE.AND UP0, UPT, UR51, 0x4, UPT ;  /* 0x000000043300788c */ /* 0x000fe8000bf05270 */
[----:B------:R-:W-:Y:S01]  /*6540*/  @P1 VIADD R4, R4, 0x60 ;  /* 0x0000006004041836 */ /* 0x000fe20000000000 */
[----:B------:R-:W-:Y:S04]  /*6550*/  USEL UR51, UR51, URZ, UP0 ;  /* 0x000000ff33337287 */ /* 0x000fe80008000000 */
[----:B------:R-:W-:Y:S04]  /*6560*/  @P1 PRMT R0, R0, 0x654, R4 ;  /* 0x0000065400001816 */ /* 0x000fe80000000004 */
[----:B------:R2:W-:Y:S04]  /*6570*/  @P1 SYNCS.ARRIVE.TRANS64.RED.A1T0 RZ, [R0+URZ], RZ ;  /* 0x000000ff00ff19a7 */ /* 0x0005e800081004ff */
.L_x_100:
[----:B------:R-:W4:Y:S01]  /*6580*/  @P1 SYNCS.PHASECHK.TRANS64.TRYWAIT P0, [R2+URZ+0x40], R3 ;  /* 0x00004003020015a7 */ /* 0x000f2200080011ff */
[----:B------:R-:W-:Y:S01]  /*6590*/  BSSY B1, `(.L_x_101) ;  /* 0x0000016000017945 */ /* 0x000fe20003800000 */
[----:B----4-:R-:W-:Y:S03]  /*65a0*/  @P1 SEL R66, RZ, 0x1, !P0 ;  /* 0x00000001ff421807 */ /* 0x010fe60004000000 */
[----:B------:R-:W-:Y:S05]  /*65b0*/  @!P1 BRA `(.L_x_102) ;  /* 0x00000000004c9947 */ /* 0x000fea0003800000 */
[----:B------:R-:W-:Y:S01]  /*65c0*/  ISETP.NE.AND P0, PT, R66, RZ, PT ;  /* 0x000000ff4200720c */ /* 0x000fe20003f05270 */
[----:B------:R-:W-:Y:S01]  /*65d0*/  BSSY B0, `(.L_x_103) ;  /* 0x000000b000007945 */ /* 0x000fe20003800000 */
[----:B------:R-:W-:Y:S11]  /*65e0*/  ISETP.NE.AND P1, PT, R67, RZ, PT ;  /* 0x000000ff4300720c */ /* 0x000ff60003f25270 */
[----:B------:R-:W-:Y:S02]  /*65f0*/  @!UPT UIADD3 URZ, UPT, UPT, URZ, URZ, URZ ;  /* 0x000000fffffff290 */ /* 0x000fe4000fffe0ff */
[C---:B------:R-:W-:Y:S01]  /*6600*/  @P1 IMAD R6, R65.reuse, 0x2000, R100 ;  /* 0x0000200041061824 */ /* 0x040fe200078e0264 */
[C---:B------:R-:W-:Y:S01]  /*6610*/  @P1 LEA R4, R65.reuse, R98, 0xd ;  /* 0x0000006241041211 */ /* 0x040fe200078e68ff */
[C---:B------:R-:W-:Y:S02]  /*6620*/  @P1 IMAD R5, R65.reuse, 0x2000, R99 ;  /* 0x0000200041051824 */ /* 0x040fe400078e0263 */
[----:B------:R-:W-:Y:S01]  /*6630*/  @P1 IMAD R3, R65, 0x2000, R106 ;  /* 0x0000200041031824 */ /* 0x000fe200078e026a */
[----:B------:R-:W-:Y:S06]  /*6640*/  @P0 BRA `(.L_x_104) ;  /* 0x00000000000c0947 */ /* 0x000fec0003800000 */
[----:B--2---:R-:W-:Y:S04]  /*6650*/  SHF.L.U32 R0, R97, 0x1f, RZ ;  /* 0x0000001f61007819 */ /* 0x004fe800000006ff */
[----:B------:R-:W2:Y:S02]  /*6660*/  SYNCS.PHASECHK.TRANS64.TRYWAIT P0, [R2+URZ+0x40], R0 ;  /* 0x00004000020075a7 */ /* 0x000ea400080011ff */
[----:B--2---:R-:W-:Y:S05]  /*6670*/  @!P0 BRA `(.L_x_105) ;  /* 0x0000003000648947 */ /* 0x004fea0003800000 */
.L_x_104:
[----:B------:R-:W-:Y:S05]  /*6680*/  BSYNC B0 ;  /* 0x0000000000007941 */ /* 0x000fea0003800000 */
.L_x_103:
[----:B------:R-:W-:Y:S02]  /*6690*/  ISETP.NE.AND P0, PT, R67, RZ, PT ;  /* 0x000000ff4300720c */ /* 0x000fe40003f05270 */
[----:B------:R-:W-:Y:S11]  /*66a0*/  IADD3 R65, PT, PT, R65, 0x1, RZ ;  /* 0x0000000141417810 */ /* 0x000ff60007ffe0ff */
[----:B------:R4:W1:Y:S04]  /*66b0*/  @P0 LDS.128 R56, [R6] ;  /* 0x0000000006380984 */ /* 0x0008680000000c00 */
[----:B------:R4:W1:Y:S04]  /*66c0*/  @P0 LDS.128 R60, [R5+0x10] ;  /* 0x00001000053c0984 */ /* 0x0008680000000c00 */
[----:B------:R4:W1:Y:S04]  /*66d0*/  @P0 LDS.128 R68, [R4+0x20] ;  /* 0x0000200004440984 */ /* 0x0008680000000c00 */
[----:B------:R4:W1:Y:S02]  /*66e0*/  @P0 LDS.128 R76, [R3+0x30] ;  /* 0x00003000034c0984 */ /* 0x0008640000000c00 */
.L_x_102:
[----:B------:R-:W-:Y:S05]  /*66f0*/  BSYNC B1 ;  /* 0x0000000000017941 */ /* 0x000fea0003800000 */
.L_x_101:
[----:B--2---:R-:W-:Y:S05]  /*6700*/  VIADD R0, R48, 0x20 ;  /* 0x0000002030007836 */ /* 0x004fea0000000000 */
[----:B------:R-:W-:Y:S04]  /*6710*/  SHF.R.U32.HI R0, RZ, 0x15, R0 ;  /* 0x00000015ff007819 */ /* 0x000fe80000011600 */
[----:B------:R-:W-:Y:S11]  /*6720*/  LOP3.LUT P0, RZ, R0, 0x3, R92, 0x48, !PT ;  /* 0x0000000300ff7812 */ /* 0x000ff6000780485c */
[----:B------:R-:W-:Y:S02]  /*6730*/  @!UPT UIADD3 URZ, UPT, UPT, URZ, URZ, URZ ;  /* 0x000000fffffff290 */ /* 0x000fe4000fffe0ff */
[----:B------:R-:W-:Y:S05]  /*6740*/  @!P0 BRA `(.L_x_106) ;  /* 0x0000000000408947 */ /* 0x000fea0003800000 */
[----:B------:R-:W2:Y:S01]  /*6750*/  LDCU.64 UR8, c[0x4][0x70] ;  /* 0x01000e00ff0877ac */ /* 0x000ea20008000a00 */
[----:B----4-:R-:W-:Y:S01]  /*6760*/  MOV R3, 0x0 ;  /* 0x0000000000037802 */ /* 0x010fe20000000f00 */
[----:B------:R-:W-:Y:S02]  /*6770*/  HFMA2 R12, -RZ, RZ, 0, 5.9604644775390625e-08 ;  /* 0x00000001ff0c7431 */ /* 0x000fe400000001ff */
[----:B-1----:R-:W-:Y:S02]  /*6780*/  IMAD.MOV.U32 R8, RZ, RZ, 0x192 ;  /* 0x00000192ff087424 */ /* 0x002fe400078e00ff */
[----:B------:R-:W-:Y:S01]  /*6790*/  IMAD.MOV.U32 R13, RZ, RZ, RZ ;  /* 0x000000ffff0d7224 */ /* 0x000fe200078e00ff */
[----:B------:R-:W1:Y:S01]  /*67a0*/  LDCU.64 UR6, c[0x4][0x78] ;  /* 0x01000f00ff0677ac */ /* 0x000e620008000a00 */
[----:B------:R-:W4:Y:S01]  /*67b0*/  LDC.64 R2, c[0x4][R3] ;  /* 0x0100000003027b82 */ /* 0x000f220000000a00 */
[----:B------:R-:W5:Y:S01]  /*67c0*/  LDCU.64 UR4, c[0x4][0x10] ;  /* 0x01000200ff0477ac */ /* 0x000f620008000a00 */
[----:B--2---:R-:W-:Y:S01]  /*67d0*/  MOV R5, UR9 ;  /* 0x0000000900057c02 */ /* 0x004fe20008000f00 */
[----:B------:R-:W-:Y:S01]  /*67e0*/  IMAD.U32 R4, RZ, RZ, UR8 ;  /* 0x00000008ff047e24 */ /* 0x000fe2000f8e00ff */
[----:B-1----:R-:W-:Y:S01]  /*67f0*/  MOV R7, UR7 ;  /* 0x0000000700077c02 */ /* 0x002fe20008000f00 */
[----:B------:R-:W-:Y:S01]  /*6800*/  IMAD.U32 R6, RZ, RZ, UR6 ;  /* 0x00000006ff067e24 */ /* 0x000fe2000f8e00ff */
[----:B-----5:R-:W-:Y:S01]  /*6810*/  MOV R11, UR5 ;  /* 0x00000005000b7c02 */ /* 0x020fe20008000f00 */
[----:B------:R-:W-:Y:S02]  /*6820*/  IMAD.U32 R10, RZ, RZ, UR4 ;  /* 0x00000004ff0a7e24 */ /* 0x000fe4000f8e00ff */
[----:B------:R-:W-:Y:S07]  /*6830*/  LEPC R20, `(.L_x_106) ;  /* 0x000000001014794e */ /* 0x000fee0000000000 */
[----:B---34-:R-:W-:Y:S05]  /*6840*/  CALL.ABS.NOINC R2 ;  /* 0x0000000002007343 */ /* 0x018fea0003c00000 */
.L_x_106:
[----:B------:R-:W-:Y:S05]  /*6850*/  WARPSYNC.ALL ;  /* 0x0000000000007948 */ /* 0x000fea0003800000 */
[----:B------:R-:W-:Y:S01]  /*6860*/  R2UR UR4, R48 ;  /* 0x00000000300472ca */ /* 0x000fe200000e0000 */
[--C-:B-1--4-:R-:W-:Y:S01]  /*6870*/  HADD2.F32 R3, -RZ, R56.reuse.H0_H0 ;  /* 0x20000038ff037230 */ /* 0x112fe20000004100 */
[----:B------:R-:W-:Y:S01]  /*6880*/  ISETP.NE.AND P6, PT, R107, RZ, PT ;  /* 0x000000ff6b00720c */ /* 0x000fe20003fc5270 */
[--C-:B------:R-:W-:Y:S01]  /*6890*/  HADD2.F32 R51, -RZ, R57.reuse.H1_H1 ;  /* 0x30000039ff337230 */ /* 0x100fe20000004100 */
[----:B------:R-:W-:Y:S01]  /*68a0*/  MOV R50, UR51 ;  /* 0x0000003300327c02 */ /* 0x000fe20008000f00 */
[----:B------:R-:W-:Y:S01]  /*68b0*/  BSSY.RECONVERGENT B0, `(.L_x_107) ;  /* 0x000008c000007945 */ /* 0x000fe20003800200 */
[----:B------:R-:W-:Y:S02]  /*68c0*/  MOV R72, UR37 ;  /* 0x0000002500487c02 */ /* 0x000fe40008000f00 */
[----:B------:R-:W-:Y:S05]  /*68d0*/  ISETP.NE.AND P0, PT, R102, RZ, PT ;  /* 0x000000ff6600720c */ /* 0x000fea0003f05270 */
[----:B------:R-:W1:Y:S02]  /*68e0*/  LDTM.x32 R4, tmem[UR4+0x20] ;  /* 0x00002004000479ee */ /* 0x000e6400082c0000 */
[----:B------:R-:W-:Y:S04]  /*68f0*/  @P6 LEA R50, R50, UR48, 0x3 ;  /* 0x0000003032326c11 */ /* 0x000fe8000f8e18ff */
[----:B------:R-:W-:Y:S04]  /*6900*/  @P6 IADD3 R50, PT, PT, R50, 0x60, RZ ;  /* 0x0000006032326810 */ /* 0x000fe80007ffe0ff */
[----:B------:R-:W-:Y:S01]  /*6910*/  @P6 PRMT R72, R72, 0x654, R50 ;  /* 0x0000065448486816 */ /* 0x000fe20000000032 */
[----:B------:R-:W-:Y:S02]  /*6920*/  HADD2.F32 R50, -RZ, R57.H0_H0 ;  /* 0x20000039ff327230 */ /* 0x000fe40000004100 */
[C---:B-1----:R-:W-:Y:S01]  /*6930*/  FMUL R0, R47.reuse, R4 ;  /* 0x000000042f007220 */ /* 0x042fe20000400000 */
[----:B------:R-:W-:Y:S02]  /*6940*/  HADD2.F32 R4, -RZ, R56.H1_H1 ;  /* 0x30000038ff047230 */ /* 0x000fe40000004100 */
[C---:B------:R-:W-:Y:S01]  /*6950*/  FMUL R2, R47.reuse, R5 ;  /* 0x000000052f027220 */ /* 0x040fe20000400000 */
[----:B------:R-:W-:Y:S01]  /*6960*/  FMUL R7, R47, R7 ;  /* 0x000000072f077220 */ /* 0x000fe20000400000 */
[----:B------:R-:W-:Y:S01]  /*6970*/  FFMA R0, R49, R3, R0 ;  /* 0x0000000331007223 */ /* 0x000fe20000000000 */
[----:B------:R-:W-:Y:S01]  /*6980*/  FMUL R3, R47, R6 ;  /* 0x000000062f037220 */ /* 0x000fe20000400000 */
[----:B------:R-:W-:Y:S01]  /*6990*/  FFMA R2, R49, R4, R2 ;  /* 0x0000000431027223 */ /* 0x000fe20000000002 */
[C---:B------:R-:W-:Y:S01]  /*69a0*/  FMUL R4, R47.reuse, R8 ;  /* 0x000000082f047220 */ /* 0x040fe20000400000 */
[----:B------:R-:W-:Y:S01]  /*69b0*/  FMUL R8, R47, R12 ;  /* 0x0000000c2f087220 */ /* 0x000fe20000400000 */
[----:B------:R-:W-:Y:S01]  /*69c0*/  FFMA R3, R49, R50, R3 ;  /* 0x0000003231037223 */ /* 0x000fe20000000003 */
[C---:B------:R-:W-:Y:S01]  /*69d0*/  FMUL R12, R47.reuse, R16 ;  /* 0x000000102f0c7220 */ /* 0x040fe20000400000 */
[C---:B------:R-:W-:Y:S01]  /*69e0*/  FMUL R16, R47.reuse, R20 ;  /* 0x000000142f107220 */ /* 0x040fe20000400000 */
[C---:B------:R-:W-:Y:S01]  /*69f0*/  FMUL R20, R47.reuse, R24 ;  /* 0x000000182f147220 */ /* 0x040fe20000400000 */
[C---:B------:R-:W-:Y:S01]  /*6a00*/  FMUL R24, R47.reuse, R28 ;  /* 0x0000001c2f187220 */ /* 0x040fe20000400000 */
[C---:B------:R-:W-:Y:S01]  /*6a10*/  FMUL R28, R47.reuse, R32 ;  /* 0x000000202f1c7220 */ /* 0x040fe20000400000 */
[--C-:B------:R-:W-:Y:S01]  /*6a20*/  HADD2.F32 R32, -RZ, R58.reuse.H0_H0 ;  /* 0x2000003aff207230 */ /* 0x100fe20000004100 */
[----:B------:R-:W-:Y:S01]  /*6a30*/  F2FP.F16.F32.PACK_AB R52, R2, R0 ;  /* 0x000000000234723e */ /* 0x000fe200000000ff */
[----:B------:R-:W-:Y:S02]  /*6a40*/  HADD2.F32 R0, -RZ, R58.H1_H1 ;  /* 0x3000003aff007230 */ /* 0x000fe40000004100 */
[----:B------:R-:W-:Y:S01]  /*6a50*/  FMUL R5, R47, R9 ;  /* 0x000000092f057220 */ /* 0x000fe20000400000 */
[--C-:B------:R-:W-:Y:S02]  /*6a60*/  HADD2.F32 R2, -RZ, R59.reuse.H0_H0 ;  /* 0x2000003bff027230 */ /* 0x100fe40000004100 */
[C---:B------:R-:W-:Y:S01]  /*6a70*/  FFMA R7, R49.reuse, R51, R7 ;  /* 0x0000003331077223 */ /* 0x040fe20000000007 */
[C---:B------:R-:W-:Y:S01]  /*6a80*/  FFMA R4, R49.reuse, R32, R4 ;  /* 0x0000002031047223 */ /* 0x040fe20000000004 */
[----:B------:R-:W-:Y:S02]  /*6a90*/  HADD2.F32 R32, -RZ, R59.H1_H1 ;  /* 0x3000003bff207230 */ /* 0x000fe40000004100 */
[----:B------:R-:W-:Y:S01]  /*6aa0*/  FFMA R5, R49, R0, R5 ;  /* 0x0000000031057223 */ /* 0x000fe20000000005 */
[--C-:B------:R-:W-:Y:S01]  /*6ab0*/  HADD2.F32 R0, -RZ, R60.reuse.H0_H0 ;  /* 0x2000003cff007230 */ /* 0x100fe20000004100 */
[----:B------:R-:W-:Y:S01]  /*6ac0*/  F2FP.F16.F32.PACK_AB R53, R7, R3 ;  /* 0x000000030735723e */ /* 0x000fe200000000ff */
[----:B------:R-:W-:Y:S01]  /*6ad0*/  FMUL R6, R47, R10 ;  /* 0x0000000a2f067220 */ /* 0x000fe20000400000 */
[--C-:B------:R-:W-:Y:S01]  /*6ae0*/  HADD2.F32 R3, -RZ, R61.reuse.H0_H0 ;  /* 0x2000003dff037230 */ /* 0x100fe20000004100 */
[----:B------:R-:W-:Y:S01]  /*6af0*/  F2FP.F16.F32.PACK_AB R54, R5, R4 ;  /* 0x000000040536723e */ /* 0x000fe200000000ff */
[----:B------:R-:W-:Y:S01]  /*6b00*/  FMUL R11, R47, R11 ;  /* 0x0000000b2f0b7220 */ /* 0x000fe20000400000 */
[----:B------:R-:W-:Y:S01]  /*6b10*/  FFMA R6, R49, R2, R6 ;  /* 0x0000000231067223 */ /* 0x000fe20000000006 */
[----:B------:R-:W-:Y:S02]  /*6b20*/  HADD2.F32 R2, -RZ, R60.H1_H1 ;  /* 0x3000003cff027230 */ /* 0x000fe40000004100 */
[----:B------:R-:W-:Y:S01]  /*6b30*/  FMUL R9, R47, R13 ;  /* 0x0000000d2f097220 */ /* 0x000fe20000400000 */
[C---:B------:R-:W-:Y:S01]  /*6b40*/  FFMA R11, R49.reuse, R32, R11 ;  /* 0x00000020310b7223 */ /* 0x040fe2000000000b */
[----:B------:R-:W-:Y:S01]  /*6b50*/  FFMA R8, R49, R0, R8 ;  /* 0x0000000031087223 */ /* 0x000fe20000000008 */
[C---:B------:R-:W-:Y:S01]  /*6b60*/  FMUL R10, R47.reuse, R14 ;  /* 0x0000000e2f0a7220 */ /* 0x040fe20000400000 */
[----:B------:R-:W-:Y:S02]  /*6b70*/  HADD2.F32 R0, -RZ, R61.H1_H1 ;  /* 0x3000003dff007230 */ /* 0x000fe40000004100 */
[----:B------:R-:W-:Y:S01]  /*6b80*/  FMUL R15, R47, R15 ;  /* 0x0000000f2f0f7220 */ /* 0x000fe20000400000 */
[C---:B------:R-:W-:Y:S01]  /*6b90*/  FFMA R9, R49.reuse, R2, R9 ;  /* 0x0000000231097223 */ /* 0x040fe20000000009 */
[C---:B------:R-:W-:Y:S01]  /*6ba0*/  FFMA R10, R49.reuse, R3, R10 ;  /* 0x00000003310a7223 */ /* 0x040fe2000000000a */
[--C-:B------:R-:W-:Y:S02]  /*6bb0*/  HADD2.F32 R2, -RZ, R62.reuse.H0_H0 ;  /* 0x2000003eff027230 */ /* 0x100fe40000004100 */
[----:B------:R-:W-:Y:S01]  /*6bc0*/  FFMA R15, R49, R0, R15 ;  /* 0x00000000310f7223 */ /* 0x000fe2000000000f */
[----:B------:R-:W-:Y:S02]  /*6bd0*/  HADD2.F32 R3, -RZ, R62.H1_H1 ;  /* 0x3000003eff037230 */ /* 0x000fe40000004100 */
[C---:B------:R-:W-:Y:S01]  /*6be0*/  FMUL R13, R47.reuse, R17 ;  /* 0x000000112f0d7220 */ /* 0x040fe20000400000 */
[--C-:B------:R-:W-:Y:S02]  /*6bf0*/  HADD2.F32 R0, -RZ, R63.reuse.H0_H0 ;  /* 0x2000003fff007230 */ /* 0x100fe40000004100 */
[----:B------:R-:W-:Y:S01]  /*6c00*/  FMUL R14, R47, R18 ;  /* 0x000000122f0e7220 */ /* 0x000fe20000400000 */
[C---:B------:R-:W-:Y:S01]  /*6c10*/  FFMA R12, R49.reuse, R2, R12 ;  /* 0x00000002310c7223 */ /* 0x040fe2000000000c */
[C---:B------:R-:W-:Y:S01]  /*6c20*/  FFMA R13, R49.reuse, R3, R13 ;  /* 0x00000003310d7223 */ /* 0x040fe2000000000d */
[----:B------:R-:W-:Y:S02]  /*6c30*/  HADD2.F32 R2, -RZ, R63.H1_H1 ;  /* 0x3000003fff027230 */ /* 0x000fe40000004100 */
[----:B------:R-:W-:Y:S01]  /*6c40*/  FFMA R14, R49, R0, R14 ;  /* 0x00000000310e7223 */ /* 0x000fe2000000000e */
[C---:B------:R-:W-:Y:S01]  /*6c50*/  FMUL R19, R47.reuse, R19 ;  /* 0x000000132f137220 */ /* 0x040fe20000400000 */
[--C-:B------:R-:W-:Y:S02]  /*6c60*/  HADD2.F32 R0, -RZ, R68.reuse.H0_H0 ;  /* 0x20000044ff007230 */ /* 0x100fe40000004100 */
[----:B------:R-:W-:Y:S01]  /*6c70*/  FMUL R17, R47, R21 ;  /* 0x000000152f117220 */ /* 0x000fe20000400000 */
[--C-:B------:R-:W-:Y:S02]  /*6c80*/  HADD2.F32 R3, -RZ, R69.reuse.H0_H0 ;  /* 0x20000045ff037230 */ /* 0x100fe40000004100 */
[C---:B------:R-:W-:Y:S01]  /*6c90*/  FFMA R19, R49.reuse, R2, R19 ;  /* 0x0000000231137223 */ /* 0x040fe20000000013 */
[----:B------:R-:W-:Y:S02]  /*6ca0*/  HADD2.F32 R2, -RZ, R68.H1_H1 ;  /* 0x30000044ff027230 */ /* 0x000fe40000004100 */
        /* <DEDUP_REMOVED lines=9> */
[----:B------:R-:W-:Y:S01]  /*6d40*/  FMUL R21, R47, R25 ;  /* 0x000000192f157220 */ /* 0x000fe20000400000 */
[----:B------:R-:W-:Y:S01]  /*6d50*/  F2FP.F16.F32.PACK_AB R55, R11, R6 ;  /* 0x000000060b37723e */ /* 0x000fe200000000ff */
[--C-:B------:R-:W-:Y:S02]  /*6d60*/  HADD2.F32 R3, -RZ, R71.reuse.H0_H0 ;  /* 0x20000047ff037230 */ /* 0x100fe40000004100 */
[----:B------:R-:W-:Y:S01]  /*6d70*/  FMUL R22, R47, R26 ;  /* 0x0000001a2f167220 */ /* 0x000fe20000400000 */
[C---:B------:R-:W-:Y:S01]  /*6d80*/  FFMA R20, R49.reuse, R2, R20 ;  /* 0x0000000231147223 */ /* 0x040fe20000000014 */
[C---:B------:R-:W-:Y:S01]  /*6d90*/  FFMA R21, R49.reuse, R0, R21 ;  /* 0x0000000031157223 */ /* 0x040fe20000000015 */
[----:B------:R1:W-:Y:S01]  /*6da0*/  STS.128 [R100+0x2000], R52 ;  /* 0x0020003464007388 */ /* 0x0003e20000000c00 */
[----:B------:R-:W-:Y:S02]  /*6db0*/  HADD2.F32 R0, -RZ, R71.H1_H1 ;  /* 0x30000047ff007230 */ /* 0x000fe40000004100 */
[----:B------:R-:W-:Y:S01]  /*6dc0*/  FFMA R22, R49, R3, R22 ;  /* 0x0000000331167223 */ /* 0x000fe20000000016 */
[----:B------:R-:W-:Y:S01]  /*6dd0*/  FMUL R27, R47, R27 ;  /* 0x0000001b2f1b7220 */ /* 0x000fe20000400000 */
[--C-:B------:R-:W-:Y:S01]  /*6de0*/  HADD2.F32 R2, -RZ, R76.reuse.H0_H0 ;  /* 0x2000004cff027230 */ /* 0x100fe20000004100 */
[----:B------:R-:W-:Y:S01]  /*6df0*/  F2FP.F16.F32.PACK_AB R8, R9, R8 ;  /* 0x000000080908723e */ /* 0x000fe200000000ff */
[----:B------:R-:W-:Y:S01]  /*6e00*/  HADD2.F32 R3, -RZ, R76.H1_H1 ;  /* 0x3000004cff037230 */ /* 0x000fe20000004100 */
[----:B------:R-:W-:Y:S01]  /*6e10*/  F2FP.F16.F32.PACK_AB R9, R15, R10 ;  /* 0x0000000a0f09723e */ /* 0x000fe200000000ff */
[----:B------:R-:W-:Y:S01]  /*6e20*/  FMUL R25, R47, R29 ;  /* 0x0000001d2f197220 */ /* 0x000fe20000400000 */
[--C-:B------:R-:W-:Y:S01]  /*6e30*/  HADD2.F32 R4, -RZ, R77.reuse.H0_H0 ;  /* 0x2000004dff047230 */ /* 0x100fe20000004100 */
[----:B------:R-:W-:Y:S01]  /*6e40*/  F2FP.F16.F32.PACK_AB R10, R13, R12 ;  /* 0x0000000c0d0a723e */ /* 0x000fe200000000ff */
[----:B------:R-:W-:Y:S01]  /*6e50*/  FMUL R26, R47, R30 ;  /* 0x0000001e2f1a7220 */ /* 0x000fe20000400000 */
[----:B------:R-:W-:Y:S01]  /*6e60*/  F2FP.F16.F32.PACK_AB R11, R19, R14 ;  /* 0x0000000e130b723e */ /* 0x000fe200000000ff */
[C---:B------:R-:W-:Y:S01]  /*6e70*/  FFMA R27, R49.reuse, R0, R27 ;  /* 0x00000000311b7223 */ /* 0x040fe2000000001b */
[C---:B------:R-:W-:Y:S01]  /*6e80*/  FFMA R24, R49.reuse, R2, R24 ;  /* 0x0000000231187223 */ /* 0x040fe20000000018 */
[----:B------:R-:W-:Y:S02]  /*6e90*/  HADD2.F32 R0, -RZ, R77.H1_H1 ;  /* 0x3000004dff007230 */ /* 0x000fe40000004100 */
[----:B------:R-:W-:Y:S01]  /*6ea0*/  FFMA R25, R49, R3, R25 ;  /* 0x0000000331197223 */ /* 0x000fe20000000019 */
[----:B------:R1:W-:Y:S01]  /*6eb0*/  STS.128 [R99+0x2010], R8 ;  /* 0x0020100863007388 */ /* 0x0003e20000000c00 */
[----:B------:R-:W-:Y:S01]  /*6ec0*/  FMUL R31, R47, R31 ;  /* 0x0000001f2f1f7220 */ /* 0x000fe20000400000 */
[--C-:B------:R-:W-:Y:S02]  /*6ed0*/  HADD2.F32 R2, -RZ, R78.reuse.H0_H0 ;  /* 0x2000004eff027230 */ /* 0x100fe40000004100 */
[----:B------:R-:W-:Y:S01]  /*6ee0*/  FFMA R26, R49, R4, R26 ;  /* 0x00000004311a7223 */ /* 0x000fe2000000001a */
[----:B------:R-:W-:Y:S02]  /*6ef0*/  HADD2.F32 R3, -RZ, R78.H1_H1 ;  /* 0x3000004eff037230 */ /* 0x000fe40000004100 */
[----:B------:R-:W-:Y:S01]  /*6f00*/  FMUL R29, R47, R33 ;  /* 0x000000212f1d7220 */ /* 0x000fe20000400000 */
[--C-:B------:R-:W-:Y:S01]  /*6f10*/  HADD2.F32 R4, -RZ, R79.reuse.H0_H0 ;  /* 0x2000004fff047230 */ /* 0x100fe20000004100 */
[----:B------:R-:W-:Y:S01]  /*6f20*/  F2FP.F16.F32.PACK_AB R16, R17, R16 ;  /* 0x000000101110723e */ /* 0x000fe200000000ff */
[----:B------:R-:W-:Y:S01]  /*6f30*/  FMUL R30, R47, R34 ;  /* 0x000000222f1e7220 */ /* 0x000fe20000400000 */
        /* <DEDUP_REMOVED lines=14> */
[----:B------:R-:W-:Y:S02]  /*7020*/  F2FP.F16.F32.PACK_AB R27, R35, R30 ;  /* 0x0000001e231b723e */ /* 0x000fe400000000ff */
[----:B------:R-:W-:Y:S02]  /*7030*/  LEA R0, R65, UR48, 0x3 ;  /* 0x0000003041007c11 */ /* 0x000fe4000f8e18ff */
[----:B------:R-:W-:Y:S01]  /*7040*/  @P6 SHF.L.U32 R2, R97, 0x1f, RZ ;  /* 0x0000001f61026819 */ /* 0x000fe200000006ff */
        /* <DEDUP_REMOVED lines=9> */
[----:B------:R-:W-:Y:S02]  /*70e0*/  UIADD3 UR8, UP0, UPT, UR52, 0x680, URZ ;  /* 0x0000068034087890 */ /* 0x000fe4000ff1e0ff */
[----:B------:R-:W-:Y:S02]  /*70f0*/  UIADD3 UR5, UPT, UPT, UR41, 0x20, URZ ;  /* 0x0000002029057890 */ /* 0x000fe4000fffe0ff */
[----:B------:R-:W-:Y:S02]  /*7100*/  UIADD3 UR4, UPT, UPT, UR48, 0x2200, URZ ;  /* 0x0000220030047890 */ /* 0x000fe4000fffe0ff */
[----:B------:R-:W-:Y:S01]  /*7110*/  UIADD3.X UR9, UPT, UPT, URZ, UR53, URZ, UP0, !UPT ;  /* 0x00000035ff097290 */ /* 0x000fe200087fe4ff */
[----:B------:R-:W-:Y:S01]  /*7120*/  UMOV UR6, UR42 ;  /* 0x0000002a00067c82 */ /* 0x000fe20008000000 */
[----:B------:R-:W-:Y:S07]  /*7130*/  UMOV UR7, UR36 ;  /* 0x0000002400077c82 */ /* 0x000fee0008000000 */
[----:B------:R2:W-:Y:S01]  /*7140*/  UTMASTG.3D [UR4], [UR8] ;  /* 0x00000004080073b5 */ /* 0x0005e20008010000 */
[----:B------:R0:W-:Y:S01]  /*7150*/  UTMACMDFLUSH ;  /* 0x00000000000079b7 */ /* 0x0001e20000000000 */
[----:B--2---:R-:W-:Y:S04]  /*7160*/  DEPBAR.LE SB0, 0x1 ;  /* 0x000080400000791a */ /* 0x004fe80000000000 */
.L_x_108:
[----:B------:R-:W-:Y:S05]  /*7170*/  BSYNC.RECONVERGENT B0 ;  /* 0x0000000000007941 */ /* 0x000fea0003800200 */
.L_x_107:
[----:B------:R-:W-:Y:S01]  /*7180*/  BAR.SYNC.DEFER_BLOCKING 0x1, 0x80 ;  /* 0x0042000000007b1d */ /* 0x000fe20000010000 */
[----:B------:R-:W-:Y:S04]  /*7190*/  UIADD3 UR40, UPT, UPT, UR51, 0x1, URZ ;  /* 0x0000000133287890 */ /* 0x000fe8000fffe0ff */
[----:B------:R-:W-:Y:S04]  /*71a0*/  UISETP.NE.AND UP0, UPT, UR40, 0x4, UPT ;  /* 0x000000042800788c */ /* 0x000fe8000bf05270 */
[----:B------:R-:W-:Y:S01]  /*71b0*/  USEL UR40, UR40, URZ, UP0 ;  /* 0x000000ff28287287 */ /* 0x000fe20008000000 */
[----:B------:R2:W-:Y:S01]  /*71c0*/  @P6 SYNCS.ARRIVE.TRANS64.RED.A1T0 RZ, [R72+URZ], RZ ;  /* 0x000000ff48ff69a7 */ /* 0x0005e200081004ff */
[----:B------:R-:W-:Y:S01]  /*71d0*/  BSSY B1, `(.L_x_109) ;  /* 0x0000017000017945 */ /* 0x000fe20003800000 */
[----:B------:R-:W4:Y:S02]  /*71e0*/  @P6 SYNCS.PHASECHK.TRANS64.TRYWAIT P0, [R0+URZ+0x40], R2 ;  /* 0x00004002000065a7 */ /* 0x000f2400080011ff */
[----:B----4-:R-:W-:Y:S01]  /*71f0*/  @P6 SEL R66, RZ, 0x1, !P0 ;  /* 0x00000001ff426807 */ /* 0x010fe20004000000 */
[----:B--2---:R-:W-:Y:S06]  /*7200*/  @!P6 BRA `(.L_x_110) ;  /* 0x00000000004ce947 */ /* 0x004fec0003800000 */
        /* <DEDUP_REMOVED lines=9> */
[----:B------:R-:W-:Y:S04]  /*72a0*/  SHF.L.U32 R6, R97, 0x1f, RZ ;  /* 0x0000001f61067819 */ /* 0x000fe800000006ff */
[----:B------:R-:W2:Y:S02]  /*72b0*/  SYNCS.PHASECHK.TRANS64.TRYWAIT P0, [R0+URZ+0x40], R6 ;  /* 0x00004006000075a7 */ /* 0x000ea400080011ff */
[----:B--2---:R-:W-:Y:S05]  /*72c0*/  @!P0 BRA `(.L_x_113) ;  /* 0x0000002400648947 */ /* 0x004fea0003800000 */
.L_x_112:
[----:B------:R-:W-:Y:S05]  /*72d0*/  BSYNC B0 ;  /* 0x0000000000007941 */ /* 0x000fea0003800000 */
.L_x_111:
[----:B------:R-:W-:Y:S02]  /*72e0*/  ISETP.NE.AND P0, PT, R67, RZ, PT ;  /* 0x000000ff4300720c */ /* 0x000fe40003f05270 */
[----:B------:R-:W-:Y:S11]  /*72f0*/  IADD3 R65, PT, PT, R65, 0x1, RZ ;  /* 0x0000000141417810 */ /* 0x000ff60007ffe0ff */
[----:B------:R4:W1:Y:S04]  /*7300*/  @P0 LDS.128 R56, [R5] ;  /* 0x0000000005380984 */ /* 0x0008680000000c00 */
[----:B------:R4:W1:Y:S04]  /*7310*/  @P0 LDS.128 R60, [R4+0x10] ;  /* 0x00001000043c0984 */ /* 0x0008680000000c00 */
[----:B------:R4:W1:Y:S04]  /*7320*/  @P0 LDS.128 R68, [R3+0x20] ;  /* 0x0000200003440984 */ /* 0x0008680000000c00 */
[----:B------:R4:W1:Y:S02]  /*7330*/  @P0 LDS.128 R76, [R2+0x30] ;  /* 0x00003000024c0984 */ /* 0x0008640000000c00 */
.L_x_110:
[----:B------:R-:W-:Y:S05]  /*7340*/  BSYNC B1 ;  /* 0x0000000000017941 */ /* 0x000fea0003800000 */
.L_x_109:
        /* <DEDUP_REMOVED lines=21> */
.L_x_114:
        /* <DEDUP_REMOVED lines=146> */
.L_x_116:
[----:B------:R-:W-:Y:S05]  /*7dc0*/  BSYNC.RECONVERGENT B0 ;  /* 0x0000000000007941 */ /* 0x000fea0003800200 */
.L_x_115:
        /* <DEDUP_REMOVED lines=21> */
.L_x_120:
[----:B------:R-:W-:Y:S05]  /*7f20*/  BSYNC B0 ;  /* 0x0000000000007941 */ /* 0x000fea0003800000 */
.L_x_119:
[----:B------:R-:W-:Y:S11]  /*7f30*/  ISETP.NE.AND P0, PT, R67, RZ, PT ;  /* 0x000000ff4300720c */ /* 0x000ff60003f05270 */
[----:B------:R-:W-:Y:S02]  /*7f40*/  @!UPT UIADD3 URZ, UPT, UPT, URZ, URZ, URZ ;  /* 0x000000fffffff290 */ /* 0x000fe4000fffe0ff */
[----:B------:R4:W1:Y:S04]  /*7f50*/  @P0 LDS.128 R56, [R4] ;  /* 0x0000000004380984 */ /* 0x0008680000000c00 */
[----:B------:R4:W1:Y:S04]  /*7f60*/  @P0 LDS.128 R60, [R3+0x10] ;  /* 0x00001000033c0984 */ /* 0x0008680000000c00 */
[----:B------:R4:W1:Y:S04]  /*7f70*/  @P0 LDS.128 R68, [R2+0x20] ;  /* 0x0000200002440984 */ /* 0x0008680000000c00 */
[----:B------:R4:W1:Y:S02]  /*7f80*/  @P0 LDS.128 R76, [R65+0x30] ;  /* 0x00003000414c0984 */ /* 0x0008640000000c00 */
.L_x_118:
[----:B------:R-:W-:Y:S05]  /*7f90*/  BSYNC B1 ;  /* 0x0000000000017941 */ /* 0x000fea0003800000 */
.L_x_117:
        /* <DEDUP_REMOVED lines=21> */
.L_x_122:
[----:B------:R-:W-:Y:S01]  /*80f0*/  ISETP.NE.AND P0, PT, R102, RZ, PT ;  /* 0x000000ff6600720c */ /* 0x000fe20003f05270 */
[----:B------:R-:W-:Y:S05]  /*8100*/  WARPSYNC.ALL ;  /* 0x0000000000007948 */ /* 0x000fea0003800000 */
[----:B------:R-:W-:Y:S01]  /*8110*/  R2UR UR4, R48 ;  /* 0x00000000300472ca */ /* 0x000fe200000e0000 */
[--C-:B-1----:R-:W-:Y:S01]  /*8120*/  HADD2.F32 R0, -RZ, R56.reuse.H0_H0 ;  /* 0x20000038ff007230 */ /* 0x102fe20000004100 */
[----:B------:R-:W-:Y:S01]  /*8130*/  R2UR UR5, R64 ;  /* 0x00000000400572ca */ /* 0x000fe200000e0000 */
[----:B----4-:R-:W-:Y:S01]  /*8140*/  HADD2.F32 R2, -RZ, R56.H1_H1 ;  /* 0x30000038ff027230 */ /* 0x010fe20000004100 */
[----:B------:R-:W-:Y:S01]  /*8150*/  BSSY.RECONVERGENT B0, `(.L_x_123) ;  /* 0x0000089000007945 */ /* 0x000fe20003800200 */
[--C-:B------:R-:W-:Y:S02]  /*8160*/  HADD2.F32 R3, -RZ, R57.reuse.H0_H0 ;  /* 0x20000039ff037230 */ /* 0x100fe40000004100 */
[----:B------:R-:W-:Y:S02]  /*8170*/  HADD2.F32 R48, -RZ, R57.H1_H1 ;  /* 0x30000039ff307230 */ /* 0x000fe40000004100 */
[--C-:B------:R-:W-:Y:S02]  /*8180*/  HADD2.F32 R50, -RZ, R58.reuse.H0_H0 ;  /* 0x2000003aff327230 */ /* 0x100fe40000004100 */
[----:B------:R-:W-:Y:S02]  /*8190*/  HADD2.F32 R51, -RZ, R58.H1_H1 ;  /* 0x3000003aff337230 */ /* 0x000fe40000004100 */
[----:B------:R-:W1:Y:S01]  /*81a0*/  LDTM.x32 R4, tmem[UR4+0x60] ;  /* 0x00006004000479ee */ /* 0x000e6200082c0000 */
[----:B------:R-:W-:Y:S01]  /*81b0*/  NOP ;  /* 0x0000000000007918 */ /* 0x000fe20000000000 */
[----:B------:R-:W-:Y:S01]  /*81c0*/  UIADD3 UR5, UPT, UPT, UR5, 0xd0, URZ ;  /* 0x000000d005057890 */ /* 0x000fe2000fffe0ff */
[--C-:B------:R-:W-:Y:S02]  /*81d0*/  HADD2.F32 R52, -RZ, R59.reuse.H0_H0 ;  /* 0x2000003bff347230 */ /* 0x100fe40000004100 */
[----:B------:R-:W-:Y:S01]  /*81e0*/  HADD2.F32 R53, -RZ, R59.H1_H1 ;  /* 0x3000003bff357230 */ /* 0x000fe20000004100 */
[----:B------:R-:W-:Y:S01]  /*81f0*/  UPRMT UR5, UR37, 0x654, UR5 ;  /* 0x0000065425057896 */ /* 0x000fe20008000005 */
[--C-:B------:R-:W-:Y:S02]  /*8200*/  HADD2.F32 R54, -RZ, R60.reuse.H0_H0 ;  /* 0x2000003cff367230 */ /* 0x100fe40000004100 */
[----:B------:R-:W-:Y:S02]  /*8210*/  HADD2.F32 R55, -RZ, R60.H1_H1 ;  /* 0x3000003cff377230 */ /* 0x000fe40000004100 */
[--C-:B------:R-:W-:Y:S02]  /*8220*/  HADD2.F32 R56, -RZ, R61.reuse.H0_H0 ;  /* 0x2000003dff387230 */ /* 0x100fe40000004100 */
[----:B------:R-:W-:Y:S02]  /*8230*/  HADD2.F32 R57, -RZ, R61.H1_H1 ;  /* 0x3000003dff397230 */ /* 0x000fe40000004100 */
[----:B-1----:R-:W-:Y:S01]  /*8240*/  SYNCS.ARRIVE.TRANS64.RED.A1T0 RZ, [UR5], RZ ;  /* 0x000000ffffff79a7 */ /* 0x002fe20008100405 */
[--C-:B------:R-:W-:Y:S02]  /*8250*/  HADD2.F32 R58, -RZ, R62.reuse.H0_H0 ;  /* 0x2000003eff3a7230 */ /* 0x100fe40000004100 */
[----:B------:R-:W-:Y:S02]  /*8260*/  HADD2.F32 R59, -RZ, R62.H1_H1 ;  /* 0x3000003eff3b7230 */ /* 0x000fe40000004100 */
[--C-:B------:R-:W-:Y:S02]  /*8270*/  HADD2.F32 R60, -RZ, R63.reuse.H0_H0 ;  /* 0x2000003fff3c7230 */ /* 0x100fe40000004100 */
[----:B------:R-:W-:Y:S02]  /*8280*/  HADD2.F32 R61, -RZ, R63.H1_H1 ;  /* 0x3000003fff3d7230 */ /* 0x000fe40000004100 */
[C---:B------:R-:W-:Y:S01]  /*8290*/  FMUL R4, R47.reuse, R4 ;  /* 0x000000042f047220 */ /* 0x040fe20000400000 */
[C---:B------:R-:W-:Y:S01]  /*82a0*/  FMUL R5, R47.reuse, R5 ;  /* 0x000000052f057220 */ /* 0x040fe20000400000 */
[C---:B------:R-:W-:Y:S01]  /*82b0*/  FMUL R6, R47.reuse, R6 ;  /* 0x000000062f067220 */ /* 0x040fe20000400000 */
[----:B------:R-:W-:Y:S01]  /*82c0*/  FMUL R7, R47, R7 ;  /* 0x000000072f077220 */ /* 0x000fe20000400000 */
[C---:B------:R-:W-:Y:S01]  /*82d0*/  FFMA R4, R49.reuse, R0, R4 ;  /* 0x0000000031047223 */ /* 0x040fe20000000004 */
[C---:B------:R-:W-:Y:S01]  /*82e0*/  FFMA R5, R49.reuse, R2, R5 ;  /* 0x0000000231057223 */ /* 0x040fe20000000005 */
[C---:B------:R-:W-:Y:S01]  /*82f0*/  FFMA R6, R49.reuse, R3, R6 ;  /* 0x0000000331067223 */ /* 0x040fe20000000006 */
[----:B------:R-:W-:Y:S01]  /*8300*/  FFMA R7, R49, R48, R7 ;  /* 0x0000003031077223 */ /* 0x000fe20000000007 */
[C---:B------:R-:W-:Y:S01]  /*8310*/  FMUL R8, R47.reuse, R8 ;  /* 0x000000082f087220 */ /* 0x040fe20000400000 */
[----:B------:R-:W-:Y:S01]  /*8320*/  FMUL R9, R47, R9 ;  /* 0x000000092f097220 */ /* 0x000fe20000400000 */
[----:B------:R-:W-:Y:S01]  /*8330*/  F2FP.F16.F32.PACK_AB R4, R5, R4 ;  /* 0x000000040504723e */ /* 0x000fe200000000ff */
[----:B------:R-:W-:Y:S01]  /*8340*/  FMUL R0, R47, R10 ;  /* 0x0000000a2f007220 */ /* 0x000fe20000400000 */
[----:B------:R-:W-:Y:S01]  /*8350*/  F2FP.F16.F32.PACK_AB R5, R7, R6 ;  /* 0x000000060705723e */ /* 0x000fe200000000ff */
[C---:B------:R-:W-:Y:S01]  /*8360*/  FFMA R8, R49.reuse, R50, R8 ;  /* 0x0000003231087223 */ /* 0x040fe20000000008 */
[C---:B------:R-:W-:Y:S01]  /*8370*/  FFMA R9, R49.reuse, R51, R9 ;  /* 0x0000003331097223 */ /* 0x040fe20000000009 */
[----:B------:R-:W-:Y:S01]  /*8380*/  FFMA R0, R49, R52, R0 ;  /* 0x0000003431007223 */ /* 0x000fe20000000000 */
[C---:B------:R-:W-:Y:S01]  /*8390*/  FMUL R2, R47.reuse, R11 ;  /* 0x0000000b2f027220 */ /* 0x040fe20000400000 */
[C---:B------:R-:W-:Y:S01]  /*83a0*/  FMUL R3, R47.reuse, R12 ;  /* 0x0000000c2f037220 */ /* 0x040fe20000400000 */
[----:B------:R-:W-:Y:S01]  /*83b0*/  FMUL R10, R47, R13 ;  /* 0x0000000d2f0a7220 */ /* 0x000fe20000400000 */
[----:B------:R-:W-:Y:S01]  /*83c0*/  F2FP.F16.F32.PACK_AB R6, R9, R8 ;  /* 0x000000080906723e */ /* 0x000fe200000000ff */
[C---:B------:R-:W-:Y:S01]  /*83d0*/  FFMA R2, R49.reuse, R53, R2 ;  /* 0x0000003531027223 */ /* 0x040fe20000000002 */
[C---:B------:R-:W-:Y:S01]  /*83e0*/  FFMA R3, R49.reuse, R54, R3 ;  /* 0x0000003631037223 */ /* 0x040fe20000000003 */
[----:B------:R-:W-:Y:S01]  /*83f0*/  FFMA R10, R49, R55, R10 ;  /* 0x00000037310a7223 */ /* 0x000fe2000000000a */
[C---:B------:R-:W-:Y:S01]  /*8400*/  FMUL R11, R47.reuse, R14 ;  /* 0x0000000e2f0b7220 */ /* 0x040fe20000400000 */
[C---:B------:R-:W-:Y:S01]  /*8410*/  FMUL R15, R47.reuse, R15 ;  /* 0x0000000f2f0f7220 */ /* 0x040fe20000400000 */
[C---:B------:R-:W-:Y:S01]  /*8420*/  FMUL R12, R47.reuse, R16 ;  /* 0x000000102f0c7220 */ /* 0x040fe20000400000 */
[----:B------:R-:W-:Y:S01]  /*8430*/  FMUL R13, R47, R17 ;  /* 0x000000112f0d7220 */ /* 0x000fe20000400000 */
[----:B------:R-:W-:Y:S01]  /*8440*/  FFMA R11, R49, R56, R11 ;  /* 0x00000038310b7223 */ /* 0x000fe2000000000b */
[----:B------:R-:W-:Y:S01]  /*8450*/  FMUL R14, R47, R18 ;  /* 0x000000122f0e7220 */ /* 0x000fe20000400000 */
[----:B------:R-:W-:Y:S01]  /*8460*/  FFMA R15, R49, R57, R15 ;  /* 0x00000039310f7223 */ /* 0x000fe2000000000f */
[--C-:B------:R-:W-:Y:S02]  /*8470*/  HADD2.F32 R62, -RZ, R68.reuse.H0_H0 ;  /* 0x20000044ff3e7230 */ /* 0x100fe40000004100 */
[----:B------:R-:W-:Y:S01]  /*8480*/  FMUL R19, R47, R19 ;  /* 0x000000132f137220 */ /* 0x000fe20000400000 */
[----:B------:R-:W-:Y:S01]  /*8490*/  F2FP.F16.F32.PACK_AB R7, R2, R0 ;  /* 0x000000000207723e */ /* 0x000fe200000000ff */
[----:B------:R-:W-:Y:S01]  /*84a0*/  FFMA R12, R49, R58, R12 ;  /* 0x0000003a310c7223 */ /* 0x000fe2000000000c */
[----:B------:R-:W-:Y:S02]  /*84b0*/  HADD2.F32 R63, -RZ, R68.H1_H1 ;  /* 0x30000044ff3f7230 */ /* 0x000fe40000004100 */
[----:B------:R-:W-:Y:S01]  /*84c0*/  FMUL R16, R47, R20 ;  /* 0x000000142f107220 */ /* 0x000fe20000400000 */
[----:B------:R-:W-:Y:S01]  /*84d0*/  FFMA R13, R49, R59, R13 ;  /* 0x0000003b310d7223 */ /* 0x000fe2000000000d */
[----:B------:R1:W-:Y:S01]  /*84e0*/  STS.128 [R100+0x6000], R4 ;  /* 0x0060000464007388 */ /* 0x0003e20000000c00 */
[--C-:B------:R-:W-:Y:S02]  /*84f0*/  HADD2.F32 R64, -RZ, R69.reuse.H0_H0 ;  /* 0x20000045ff407230 */ /* 0x100fe40000004100 */
[----:B------:R-:W-:Y:S01]  /*8500*/  FMUL R17, R47, R21 ;  /* 0x000000152f117220 */ /* 0x000fe20000400000 */
[----:B------:R-:W-:Y:S01]  /*8510*/  FFMA R14, R49, R60, R14 ;  /* 0x0000003c310e7223 */ /* 0x000fe2000000000e */
[----:B------:R-:W-:Y:S02]  /*8520*/  HADD2.F32 R65, -RZ, R69.H1_H1 ;  /* 0x30000045ff417230 */ /* 0x000fe40000004100 */
[----:B------:R-:W-:Y:S01]  /*8530*/  FMUL R18, R47, R22 ;  /* 0x000000162f127220 */ /* 0x000fe20000400000 */
[----:B------:R-:W-:Y:S01]  /*8540*/  FFMA R19, R49, R61, R19 ;  /* 0x0000003d31137223 */ /* 0x000fe20000000013 */
        /* <DEDUP_REMOVED lines=11> */
[----:B------:R-:W-:Y:S01]  /*8600*/  F2FP.F16.F32.PACK_AB R8, R10, R3 ;  /* 0x000000030a08723e */ /* 0x000fe200000000ff */
[----:B------:R-:W-:Y:S01]  /*8610*/  FFMA R23, R49, R65, R23 ;  /* 0x0000004131177223 */ /* 0x000fe20000000017 */
[----:B------:R-:W-:Y:S01]  /*8620*/  F2FP.F16.F32.PACK_AB R9, R15, R11 ;  /* 0x0000000b0f09723e */ /* 0x000fe200000000ff */
[--C-:B------:R-:W-:Y:S02]  /*8630*/  HADD2.F32 R70, -RZ, R76.reuse.H0_H0 ;  /* 0x2000004cff467230 */ /* 0x100fe40000004100 */
[----:B------:R-:W-:Y:S01]  /*8640*/  FMUL R27, R47, R27 ;  /* 0x0000001b2f1b7220 */ /* 0x000fe20000400000 */
[----:B------:R-:W-:Y:S01]  /*8650*/  F2FP.F16.F32.PACK_AB R10, R13, R12 ;  /* 0x0000000c0d0a723e */ /* 0x000fe200000000ff */
[----:B------:R-:W-:Y:S01]  /*8660*/  FFMA R20, R49, R66, R20 ;  /* 0x0000004231147223 */ /* 0x000fe20000000014 */
[----:B------:R-:W-:Y:S01]  /*8670*/  F2FP.F16.F32.PACK_AB R11, R19, R14 ;  /* 0x0000000e130b723e */ /* 0x000fe200000000ff */
[----:B------:R-:W-:Y:S02]  /*8680*/  HADD2.F32 R71, -RZ, R76.H1_H1 ;  /* 0x3000004cff477230 */ /* 0x000fe40000004100 */
[----:B------:R-:W-:Y:S01]  /*8690*/  FMUL R24, R47, R28 ;  /* 0x0000001c2f187220 */ /* 0x000fe20000400000 */
[----:B------:R-:W-:Y:S01]  /*86a0*/  FFMA R21, R49, R67, R21 ;  /* 0x0000004331157223 */ /* 0x000fe20000000015 */
[--C-:B------:R-:W-:Y:S01]  /*86b0*/  HADD2.F32 R72, -RZ, R77.reuse.H0_H0 ;  /* 0x2000004dff487230 */ /* 0x100fe20000004100 */
[----:B------:R1:W-:Y:S01]  /*86c0*/  STS.128 [R99+0x6010], R8 ;  /* 0x0060100863007388 */ /* 0x0003e20000000c00 */
        /* <DEDUP_REMOVED lines=49> */
.L_x_124:
[----:B------:R-:W-:Y:S05]  /*89e0*/  BSYNC.RECONVERGENT B0 ;  /* 0x0000000000007941 */ /* 0x000fea0003800200 */
.L_x_123:
[----:B------:R-:W-:Y:S01]  /*89f0*/  BAR.SYNC.DEFER_BLOCKING 0x1, 0x80 ;  /* 0x0042000000007b1d */ /* 0x000fe20000010000 */
[----:B------:R-:W-:Y:S01]  /*8a00*/  UISETP.NE.AND UP0, UPT, UR49, -0x4, UPT ;  /* 0xfffffffc3100788c */ /* 0x000fe2000bf05270 */
[----:B------:R-:W-:Y:S08]  /*8a10*/  IADD3 R45, PT, PT, R45, 0x1, RZ ;  /* 0x000000012d2d7810 */ /* 0x000ff00007ffe0ff */
[----:B------:R-:W-:Y:S05]  /*8a20*/  BRA.U !UP0, `(.L_x_125) ;  /* 0x0000000108287547 */ /* 0x000fea000b800000 */
[----:B------:R-:W-:Y:S01]  /*8a30*/  ISETP.NE.AND P0, PT, R107, RZ, PT ;  /* 0x000000ff6b00720c */ /* 0x000fe20003f05270 */
[----:B------:R-:W-:Y:S01]  /*8a40*/  IMAD.U32 R2, RZ, RZ, UR51 ;  /* 0x00000033ff027e24 */ /* 0x000fe2000f8e00ff */
[----:B------:R-:W-:Y:S01]  /*8a50*/  UIADD3 UR51, UPT, UPT, UR51, 0x1, URZ ;  /* 0x0000000133337890 */ /* 0x000fe2000fffe0ff */
[----:B------:R-:W-:Y:S03]  /*8a60*/  IMAD.U32 R0, RZ, RZ, UR37 ;  /* 0x00000025ff007e24 */ /* 0x000fe6000f8e00ff */
[----:B------:R-:W-:Y:S04]  /*8a70*/  UISETP.NE.AND UP0, UPT, UR51, 0x4, UPT ;  /* 0x000000043300788c */ /* 0x000fe8000bf05270 */
[----:B------:R-:W-:Y:S03]  /*8a80*/  USEL UR51, UR51, URZ, UP0 ;  /* 0x000000ff33337287 */ /* 0x000fe60008000000 */
[----:B------:R-:W-:Y:S05]  /*8a90*/  @P0 LEA R2, R2, UR48, 0x3 ;  /* 0x0000003002020c11 */ /* 0x000fea000f8e18ff */
[----:B------:R-:W-:Y:S05]  /*8aa0*/  @P0 VIADD R2, R2, 0x60 ;  /* 0x0000006002020836 */ /* 0x000fea0000000000 */
[----:B------:R-:W-:Y:S04]  /*8ab0*/  @P0 PRMT R0, R0, 0x654, R2 ;  /* 0x0000065400000816 */ /* 0x000fe80000000002 */
[----:B------:R2:W-:Y:S03]  /*8ac0*/  @P0 SYNCS.ARRIVE.TRANS64.RED.A1T0 RZ, [R0+URZ], RZ ;  /* 0x000000ff00ff09a7 */ /* 0x0005e600081004ff */
.L_x_125:
[----:B------:R-:W-:Y:S01]  /*8ad0*/  ISETP.NE.AND P2, PT, R103, RZ, PT ;  /* 0x000000ff6700720c */ /* 0x000fe20003f45270 */
[----:B------:R-:W-:Y:S01]  /*8ae0*/  UIADD3 UR49, UPT, UPT, UR49, 0x4, URZ ;  /* 0x0000000431317890 */ /* 0x000fe2000fffe0ff */
[----:B------:R-:W-:Y:S01]  /*8af0*/  ISETP.NE.AND P0, PT, R105, 0x2, PT ;  /* 0x000000026900780c */ /* 0x000fe20003f05270 */
[----:B------:R-:W-:Y:S01]  /*8b00*/  IMAD.IADD R14, R43, 0x1, R86 ;  /* 0x000000012b0e7824 */ /* 0x000fe200078e0256 */
[----:B------:R-:W-:Y:S01]  /*8b10*/  ISETP.NE.AND P1, PT, R45, 0x4, PT ;  /* 0x000000042d00780c */ /* 0x000fe20003f25270 */
[----:B------:R-:W-:Y:S01]  /*8b20*/  IMAD.IADD R15, R44, 0x1, R87 ;  /* 0x000000012c0f7824 */ /* 0x000fe200078e0257 */
[----:B------:R-:W-:Y:S02]  /*8b30*/  SEL R2, RZ, 0x1, P0 ;  /* 0x00000001ff027807 */ /* 0x000fe40000000000 */
[----:B--2---:R-:W-:Y:S02]  /*8b40*/  SEL R0, RZ, 0x1, P1 ;  /* 0x00000001ff007807 */ /* 0x004fe40000800000 */
[----:B------:R-:W-:Y:S02]  /*8b50*/  LOP3.LUT R95, R95, R2, RZ, 0x3c, !PT ;  /* 0x000000025f5f7212 */ /* 0x000fe400078e3cff */
[----:B------:R-:W-:Y:S02]  /*8b60*/  LOP3.LUT R96, R96, R0, RZ, 0x3c, !PT ;  /* 0x0000000060607212 */ /* 0x000fe400078e3cff */
[----:B------:R-:W-:Y:S02]  /*8b70*/  @P2 R2UR UR36, R94 ;  /* 0x000000005e2422ca */ /* 0x000fe400000e0000 */
[----:B------:R-:W-:Y:S02]  /*8b80*/  SEL R105, R105, RZ, P0 ;  /* 0x000000ff69697207 */ /* 0x000fe40000000000 */
[----:B------:R-:W-:Y:S01]  /*8b90*/  SEL R45, R45, RZ, P1 ;  /* 0x000000ff2d2d7207 */ /* 0x000fe20000800000 */
[----:B------:R-:W-:Y:S10]  /*8ba0*/  @P2 BRA `(.L_x_126) ;  /* 0xffffffc000502947 */ /* 0x000ff4000383ffff */
[----:B------:R-:W-:-:S09]  /*8bb0*/  UISETP.NE.AND UP0, UPT, UR50, URZ, UPT ;  /* 0x000000ff3200728c */ /* 0x000fd2000bf05270 */
[----:B------:R-:W-:Y:S05]  /*8bc0*/  BRA.U !UP0, `(.L_x_127) ;  /* 0x0000000108487547 */ /* 0x000fea000b800000 */
[----:B------:R-:W2:Y:S02]  /*8bd0*/  LDCU.64 UR4, c[0x0][0x890] ;  /* 0x00011200ff0477ac */ /* 0x000ea40008000a00 */
[----:B--2---:R-:W-:-:S04]  /*8be0*/  UISETP.NE.U32.AND UP0, UPT, UR4, URZ, UPT ;  /* 0x000000ff0400728c */ /* 0x004fc8000bf05070 */
[----:B------:R-:W-:-:S09]  /*8bf0*/  UISETP.NE.AND.EX UP0, UPT, UR5, URZ, UPT, UP0 ;  /* 0x000000ff0500728c */ /* 0x000fd2000bf05300 */
[----:B------:R-:W-:Y:S05]  /*8c00*/  BRA.U UP0, `(.L_x_128) ;  /* 0x00000001000c7547 */ /* 0x000fea000b800000 */
[----:B------:R-:W-:-:S13]  /*8c10*/  FSETP.NEU.AND P0, PT, R49, RZ, PT ;  /* 0x000000ff3100720b */ /* 0x000fda0003f0d000 */
[----:B------:R-:W-:Y:S05]  /*8c20*/  @!P0 EXIT ;  /* 0x000000000000894d */ /* 0x000fea0003800000 */
[----:B------:R-:W-:Y:S05]  /*8c30*/  BRA `(.L_x_127) ;  /* 0x00000000002c7947 */ /* 0x000fea0003800000 */
.L_x_128:
[----:B------:R-:W-:Y:S01]  /*8c40*/  ISETP.NE.AND P0, PT, R104, RZ, PT ;  /* 0x000000ff6800720c */ /* 0x000fe20003f05270 */
[----:B------:R-:W-:-:S12]  /*8c50*/  BSSY.RECONVERGENT B0, `(.L_x_127) ;  /* 0x0000009000007945 */ /* 0x000fd80003800200 */
[----:B------:R-:W-:Y:S05]  /*8c60*/  @P0 BRA `(.L_x_129) ;  /* 0x0000000000140947 */ /* 0x000fea0003800000 */
[----:B------:R-:W2:Y:S02]  /*8c70*/  LDCU.64 UR4, c[0x0][0x888] ;  /* 0x00011100ff0477ac */ /* 0x000ea40008000a00 */
[----:B--2---:R-:W-:-:S04]  /*8c80*/  ISETP.NE.U32.AND P0, PT, RZ, UR4, PT ;  /* 0x00000004ff007c0c */ /* 0x004fc8000bf05070 */
[----:B------:R-:W-:-:S13]  /*8c90*/  ISETP.NE.AND.EX P0, PT, RZ, UR5, PT, P0 ;  /* 0x00000005ff007c0c */ /* 0x000fda000bf05300 */
[----:B------:R-:W-:Y:S05]  /*8ca0*/  @!P0 EXIT ;  /* 0x000000000000894d */ /* 0x000fea0003800000 */
[----:B------:R-:W-:Y:S05]  /*8cb0*/  BRA `(.L_x_130) ;  /* 0x0000000000087947 */ /* 0x000fea0003800000 */
.L_x_129:
[----:B------:R-:W-:-:S13]  /*8cc0*/  FSETP.NEU.AND P0, PT, R49, RZ, PT ;  /* 0x000000ff3100720b */ /* 0x000fda0003f0d000 */
[----:B------:R-:W-:Y:S05]  /*8cd0*/  @!P0 EXIT ;  /* 0x000000000000894d */ /* 0x000fea0003800000 */
.L_x_130:
[----:B------:R-:W-:Y:S05]  /*8ce0*/  BSYNC.RECONVERGENT B0 ;  /* 0x0000000000007941 */ /* 0x000fea0003800200 */
.L_x_127:
[----:B------:R-:W-:Y:S01]  /*8cf0*/  ULEA UR4, UR51, UR48, 0x3 ;  /* 0x0000003033047291 */ /* 0x000fe2000f8e18ff */
[----:B------:R-:W-:-:S04]  /*8d00*/  DEPBAR.LE SB0, 0x0 ;  /* 0x000080000000791a */ /* 0x000fc80000000000 */
[----:B------:R-:W-:-:S04]  /*8d10*/  UIADD3 UR4, UPT, UPT, UR4, 0x60, URZ ;  /* 0x0000006004047890 */ /* 0x000fc8000fffe0ff */
[----:B------:R-:W-:-:S09]  /*8d20*/  UPRMT UR4, UR37, 0x654, UR4 ;  /* 0x0000065425047896 */ /* 0x000fd20008000004 */
[----:B------:R-:W-:Y:S01]  /*8d30*/  SYNCS.ARRIVE.TRANS64.RED.A1T0 RZ, [UR4], RZ ;  /* 0x000000ffffff79a7 */ /* 0x000fe20008100404 */
[----:B------:R-:W-:Y:S05]  /*8d40*/  EXIT ;  /* 0x000000000000794d */ /* 0x000fea0003800000 */
.L_x_19:
[----:B--2---:R2:W1:Y:S02]  /*8d50*/  SYNCS.PHASECHK.TRANS64.TRYWAIT P0, [R2+URZ+0x100], R3 ;  /* 0x00010003020075a7 */ /* 0x00446400080011ff */
[----:B-1----:R-:W-:Y:S05]  /*8d60*/  @!P0 NANOSLEEP.SYNCS 0x989680 ;  /* 0x009896800000895d */ /* 0x002fea0003900000 */
[----:B------:R-:W1:Y:S02]  /*8d70*/  @!P0 SYNCS.PHASECHK.TRANS64 P0, [R2+URZ+0x100], R3 ;  /* 0x00010003020085a7 */ /* 0x000e6400080010ff */
[----:B-1----:R-:W-:Y:S05]  /*8d80*/  @!P0 BRA `(.L_x_19) ;  /* 0xfffffffc00f08947 */ /* 0x002fea000383ffff */
[----:B------:R-:W-:Y:S05]  /*8d90*/  BRA `(.L_x_131) ;  /* 0xffffff8800107947 */ /* 0x000fea000383ffff */
.L_x_22:
[----:B-1----:R-:W-:-:S07]  /*8da0*/  MOV R2, UR33 ;  /* 0x0000002100027c02 */ /* 0x002fce0008000f00 */
.L_x_132:
[----:B-1----:R1:W2:Y:S02]  /*8db0*/  SYNCS.PHASECHK.TRANS64.TRYWAIT P0, [R2+URZ+0x20], R4 ;  /* 0x00002004020075a7 */ /* 0x0022a400080011ff */
[----:B--2---:R-:W-:Y:S05]  /*8dc0*/  @!P0 NANOSLEEP.SYNCS 0x989680 ;  /* 0x009896800000895d */ /* 0x004fea0003900000 */
[----:B------:R-:W2:Y:S02]  /*8dd0*/  @!P0 SYNCS.PHASECHK.TRANS64 P0, [R2+URZ+0x20], R4 ;  /* 0x00002004020085a7 */ /* 0x000ea400080010ff */
[----:B--2---:R-:W-:Y:S05]  /*8de0*/  @!P0 BRA `(.L_x_132) ;  /* 0xfffffffc00f08947 */ /* 0x004fea000383ffff */
[----:B------:R-:W-:Y:S05]  /*8df0*/  BRA `(.L_x_21) ;  /* 0xffffff8800647947 */ /* 0x000fea000383ffff */
.L_x_28:
[----:B-1----:R-:W-:-:S07]  /*8e00*/  MOV R2, UR25 ;  /* 0x0000001900027c02 */ /* 0x002fce0008000f00 */
.L_x_133:
[----:B-1----:R1:W2:Y:S02]  /*8e10*/  SYNCS.PHASECHK.TRANS64.TRYWAIT P0, [R2+URZ+0x20], R4 ;  /* 0x00002004020075a7 */ /* 0x0022a400080011ff */
[----:B--2---:R-:W-:Y:S05]  /*8e20*/  @!P0 NANOSLEEP.SYNCS 0x989680 ;  /* 0x009896800000895d */ /* 0x004fea0003900000 */
[----:B------:R-:W2:Y:S02]  /*8e30*/  @!P0 SYNCS.PHASECHK.TRANS64 P0, [R2+URZ+0x20], R4 ;  /* 0x00002004020085a7 */ /* 0x000ea400080010ff */
[----:B--2---:R-:W-:Y:S05]  /*8e40*/  @!P0 BRA `(.L_x_133) ;  /* 0xfffffffc00f08947 */ /* 0x004fea000383ffff */
[----:B------:R-:W-:Y:S05]  /*8e50*/  BRA `(.L_x_27) ;  /* 0xffffff8c00207947 */ /* 0x000fea000383ffff */
.L_x_32:
[----:B-1----:R1:W2:Y:S02]  /*8e60*/  SYNCS.PHASECHK.TRANS64.TRYWAIT P0, [R2+URZ+0x90], R3 ;  /* 0x00009003020075a7 */ /* 0x0022a400080011ff */
[----:B--2---:R-:W-:Y:S05]  /*8e70*/  @!P0 NANOSLEEP.SYNCS 0x989680 ;  /* 0x009896800000895d */ /* 0x004fea0003900000 */
[----:B------:R-:W2:Y:S02]  /*8e80*/  @!P0 SYNCS.PHASECHK.TRANS64 P0, [R2+URZ+0x90], R3 ;  /* 0x00009003020085a7 */ /* 0x000ea400080010ff */
[----:B--2---:R-:W-:Y:S05]  /*8e90*/  @!P0 BRA `(.L_x_32) ;  /* 0xfffffffc00f08947 */ /* 0x004fea000383ffff */
[----:B------:R-:W-:Y:S05]  /*8ea0*/  BRA `(.L_x_134) ;  /* 0xffffff8c00c07947 */ /* 0x000fea000383ffff */
.L_x_36:
[----:B----4-:R-:W-:-:S07]  /*8eb0*/  MOV R0, UR5 ;  /* 0x0000000500007c02 */ /* 0x010fce0008000f00 */
.L_x_135:
[----:B-1----:R1:W2:Y:S02]  /*8ec0*/  SYNCS.PHASECHK.TRANS64.TRYWAIT P0, [R0+URZ], R2 ;  /* 0x00000002000075a7 */ /* 0x0022a400080011ff */
[----:B--2---:R-:W-:Y:S05]  /*8ed0*/  @!P0 NANOSLEEP.SYNCS 0x989680 ;  /* 0x009896800000895d */ /* 0x004fea0003900000 */
[----:B------:R-:W2:Y:S02]  /*8ee0*/  @!P0 SYNCS.PHASECHK.TRANS64 P0, [R0+URZ], R2 ;  /* 0x00000002000085a7 */ /* 0x000ea400080010ff */
[----:B--2---:R-:W-:Y:S05]  /*8ef0*/  @!P0 BRA `(.L_x_135) ;  /* 0xfffffffc00f08947 */ /* 0x004fea000383ffff */
[----:B------:R-:W-:Y:S05]  /*8f00*/  BRA `(.L_x_136) ;  /* 0xffffff9400307947 */ /* 0x000fea000383ffff */
.L_x_37:
[----:B----4-:R-:W-:-:S07]  /*8f10*/  MOV R0, UR5 ;  /* 0x0000000500007c02 */ /* 0x010fce0008000f00 */
.L_x_137:
[----:B-1----:R1:W2:Y:S02]  /*8f20*/  SYNCS.PHASECHK.TRANS64.TRYWAIT P0, [R0+URZ], R3 ;  /* 0x00000003000075a7 */ /* 0x0022a400080011ff */
[----:B--2---:R-:W-:Y:S05]  /*8f30*/  @!P0 NANOSLEEP.SYNCS 0x989680 ;  /* 0x009896800000895d */ /* 0x004fea0003900000 */
[----:B------:R-:W2:Y:S02]  /*8f40*/  @!P0 SYNCS.PHASECHK.TRANS64 P0, [R0+URZ], R3 ;  /* 0x00000003000085a7 */ /* 0x000ea400080010ff */
[----:B--2---:R-:W-:Y:S05]  /*8f50*/  @!P0 BRA `(.L_x_137) ;  /* 0xfffffffc00f08947 */ /* 0x004fea000383ffff */
[----:B------:R-:W-:Y:S05]  /*8f60*/  BRA `(.L_x_138) ;  /* 0xffffff94003c7947 */ /* 0x000fea000383ffff */
.L_x_38:
[----:B----4-:R-:W-:-:S07]  /*8f70*/  MOV R0, UR5 ;  /* 0x0000000500007c02 */ /* 0x010fce0008000f00 */
.L_x_139:
[----:B-1----:R1:W2:Y:S02]  /*8f80*/  SYNCS.PHASECHK.TRANS64.TRYWAIT P0, [R0+URZ], R3 ;  /* 0x00000003000075a7 */ /* 0x0022a400080011ff */
[----:B--2---:R-:W-:Y:S05]  /*8f90*/  @!P0 NANOSLEEP.SYNCS 0x989680 ;  /* 0x009896800000895d */ /* 0x004fea0003900000 */
[----:B------:R-:W2:Y:S02]  /*8fa0*/  @!P0 SYNCS.PHASECHK.TRANS64 P0, [R0+URZ], R3 ;  /* 0x00000003000085a7 */ /* 0x000ea400080010ff */
[----:B--2---:R-:W-:Y:S05]  /*8fb0*/  @!P0 BRA `(.L_x_139) ;  /* 0xfffffffc00f08947 */ /* 0x004fea000383ffff */
[----:B------:R-:W-:Y:S05]  /*8fc0*/  BRA `(.L_x_140) ;  /* 0xffffff9400487947 */ /* 0x000fea000383ffff */
.L_x_41:
[----:B-1----:R1:W2:Y:S02]  /*8fd0*/  SYNCS.PHASECHK.TRANS64.TRYWAIT P0, [R0+URZ+0xf0], R4 ;  /* 0x0000f004000075a7 */ /* 0x0022a400080011ff */
[----:B--2---:R-:W-:Y:S05]  /*8fe0*/  @!P0 NANOSLEEP.SYNCS 0x989680 ;  /* 0x009896800000895d */ /* 0x004fea0003900000 */
[----:B------:R-:W2:Y:S02]  /*8ff0*/  @!P0 SYNCS.PHASECHK.TRANS64 P0, [R0+URZ+0xf0], R4 ;  /* 0x0000f004000085a7 */ /* 0x000ea400080010ff */
[----:B--2---:R-:W-:Y:S05]  /*9000*/  @!P0 BRA `(.L_x_41) ;  /* 0xfffffffc00f08947 */ /* 0x004fea000383ffff */
[----:B------:R-:W-:Y:S05]  /*9010*/  BRA `(.L_x_141) ;  /* 0xffffff9400a47947 */ /* 0x000fea000383ffff */
.L_x_42:
[----:B------:R-:W-:-:S07]  /*9020*/  MOV R0, UR5 ;  /* 0x0000000500007c02 */ /* 0x000fce0008000f00 */
.L_x_142:
[----:B-1----:R1:W2:Y:S02]  /*9030*/  SYNCS.PHASECHK.TRANS64.TRYWAIT P0, [R0+URZ+0xa0], R5 ;  /* 0x0000a005000075a7 */ /* 0x0022a400080011ff */
[----:B--2---:R-:W-:Y:S05]  /*9040*/  @!P0 NANOSLEEP.SYNCS 0x989680 ;  /* 0x009896800000895d */ /* 0x004fea0003900000 */
[----:B------:R-:W2:Y:S02]  /*9050*/  @!P0 SYNCS.PHASECHK.TRANS64 P0, [R0+URZ+0xa0], R5 ;  /* 0x0000a005000085a7 */ /* 0x000ea400080010ff */
[----:B--2---:R-:W-:Y:S05]  /*9060*/  @!P0 BRA `(.L_x_142) ;  /* 0xfffffffc00f08947 */ /* 0x004fea000383ffff */
[----:B------:R-:W-:Y:S05]  /*9070*/  BRA `(.L_x_143) ;  /* 0xffffff9400b47947 */ /* 0x000fea000383ffff */
.L_x_43:
[----:B-1----:R1:W2:Y:S02]  /*9080*/  SYNCS.PHASECHK.TRANS64.TRYWAIT P1, [R0+URZ+0x90], R4 ;  /* 0x00009004000075a7 */ /* 0x0022a400080211ff */
[----:B--2---:R-:W-:Y:S05]  /*9090*/  @!P1 NANOSLEEP.SYNCS 0x989680 ;  /* 0x009896800000995d */ /* 0x004fea0003900000 */
[----:B------:R-:W2:Y:S02]  /*90a0*/  @!P1 SYNCS.PHASECHK.TRANS64 P1, [R0+URZ+0x90], R4 ;  /* 0x00009004000095a7 */ /* 0x000ea400080210ff */
[----:B--2---:R-:W-:Y:S05]  /*90b0*/  @!P1 BRA `(.L_x_43) ;  /* 0xfffffffc00f09947 */ /* 0x004fea000383ffff */
[----:B------:R-:W-:Y:S05]  /*90c0*/  BRA `(.L_x_144) ;  /* 0xffffff9400e47947 */ /* 0x000fea000383ffff */
.L_x_46:
[----:B------:R-:W-:-:S07]  /*90d0*/  MOV R0, UR5 ;  /* 0x0000000500007c02 */ /* 0x000fce0008000f00 */
.L_x_145:
[----:B-1----:R1:W2:Y:S02]  /*90e0*/  SYNCS.PHASECHK.TRANS64.TRYWAIT P0, [R0+URZ+0xa0], R2 ;  /* 0x0000a002000075a7 */ /* 0x0022a400080011ff */
[----:B--2---:R-:W-:Y:S05]  /*90f0*/  @!P0 NANOSLEEP.SYNCS 0x989680 ;  /* 0x009896800000895d */ /* 0x004fea0003900000 */
[----:B------:R-:W2:Y:S02]  /*9100*/  @!P0 SYNCS.PHASECHK.TRANS64 P0, [R0+URZ+0xa0], R2 ;  /* 0x0000a002000085a7 */ /* 0x000ea400080010ff */
[----:B--2---:R-:W-:Y:S05]  /*9110*/  @!P0 BRA `(.L_x_145) ;  /* 0xfffffffc00f08947 */ /* 0x004fea000383ffff */
[----:B------:R-:W-:Y:S05]  /*9120*/  BRA `(.L_x_45) ;  /* 0xffffff9800387947 */ /* 0x000fea000383ffff */
.L_x_53:
[----:B-1----:R1:W2:Y:S02]  /*9130*/  SYNCS.PHASECHK.TRANS64.TRYWAIT P1, [R0+URZ+0x90], R2 ;  /* 0x00009002000075a7 */ /* 0x0022a400080211ff */
[----:B--2---:R-:W-:Y:S05]  /*9140*/  @!P1 NANOSLEEP.SYNCS 0x989680 ;  /* 0x009896800000995d */ /* 0x004fea0003900000 */
[----:B------:R-:W2:Y:S02]  /*9150*/  @!P1 SYNCS.PHASECHK.TRANS64 P1, [R0+URZ+0x90], R2 ;  /* 0x00009002000095a7 */ /* 0x000ea400080210ff */
[----:B--2---:R-:W-:Y:S05]  /*9160*/  @!P1 BRA `(.L_x_53) ;  /* 0xfffffffc00f09947 */ /* 0x004fea000383ffff */
[----:B------:R-:W-:Y:S05]  /*9170*/  BRA `(.L_x_146) ;  /* 0xffffff9c00a87947 */ /* 0x000fea000383ffff */
.L_x_54:
[----:B------:R-:W-:-:S07]  /*9180*/  MOV R2, UR7 ;  /* 0x0000000700027c02 */ /* 0x000fce0008000f00 */
.L_x_147:
[----:B-1----:R1:W2:Y:S02]  /*9190*/  SYNCS.PHASECHK.TRANS64.TRYWAIT P0, [R2+URZ+0xd0], R0 ;  /* 0x0000d000020075a7 */ /* 0x0022a400080011ff */
[----:B--2---:R-:W-:Y:S05]  /*91a0*/  @!P0 NANOSLEEP.SYNCS 0x989680 ;  /* 0x009896800000895d */ /* 0x004fea0003900000 */
[----:B------:R-:W2:Y:S02]  /*91b0*/  @!P0 SYNCS.PHASECHK.TRANS64 P0, [R2+URZ+0xd0], R0 ;  /* 0x0000d000020085a7 */ /* 0x000ea400080010ff */
[----:B--2---:R-:W-:Y:S05]  /*91c0*/  @!P0 BRA `(.L_x_147) ;  /* 0xfffffffc00f08947 */ /* 0x004fea000383ffff */
[----:B------:R-:W-:Y:S05]  /*91d0*/  BRA `(.L_x_148) ;  /* 0xffffff9c00e07947 */ /* 0x000fea000383ffff */
.L_x_57:
[----:B------:R-:W-:Y:S07]  /*91e0*/  MOV R0, UR6 ;  /* 0x0000000600007c02 */ /* 0x000fee0008000f00 */
.L_x_149:
[----:B-1----:R1:W2:Y:S02]  /*91f0*/  SYNCS.PHASECHK.TRANS64.TRYWAIT P0, [R0+URZ], R2 ;  /* 0x00000002000075a7 */ /* 0x0022a400080011ff */
[----:B--2---:R-:W-:Y:S05]  /*9200*/  @!P0 NANOSLEEP.SYNCS 0x989680 ;  /* 0x009896800000895d */ /* 0x004fea0003900000 */
[----:B------:R-:W2:Y:S02]  /*9210*/  @!P0 SYNCS.PHASECHK.TRANS64 P0, [R0+URZ], R2 ;  /* 0x00000002000085a7 */ /* 0x000ea400080010ff */
[----:B--2---:R-:W-:Y:S05]  /*9220*/  @!P0 BRA `(.L_x_149) ;  /* 0xfffffffc00f08947 */ /* 0x004fea000383ffff */
[----:B------:R-:W-:Y:S05]  /*9230*/  BRA `(.L_x_56) ;  /* 0xffffff9c00fc7947 */ /* 0x000fea000383ffff */
.L_x_60:
[----:B------:R-:W-:-:S07]  /*9240*/  MOV R0, UR6 ;  /* 0x0000000600007c02 */ /* 0x000fce0008000f00 */
.L_x_150:
[----:B--2---:R2:W4:Y:S02]  /*9250*/  SYNCS.PHASECHK.TRANS64.TRYWAIT P0, [R0+URZ], R2 ;  /* 0x00000002000075a7 */ /* 0x00452400080011ff */
[----:B----4-:R-:W-:Y:S05]  /*9260*/  @!P0 NANOSLEEP.SYNCS 0x989680 ;  /* 0x009896800000895d */ /* 0x010fea0003900000 */
[----:B------:R-:W4:Y:S02]  /*9270*/  @!P0 SYNCS.PHASECHK.TRANS64 P0, [R0+URZ], R2 ;  /* 0x00000002000085a7 */ /* 0x000f2400080010ff */
[----:B----4-:R-:W-:Y:S05]  /*9280*/  @!P0 BRA `(.L_x_150) ;  /* 0xfffffffc00f08947 */ /* 0x010fea000383ffff */
[----:B------:R-:W-:Y:S05]  /*9290*/  BRA `(.L_x_151) ;  /* 0xffffffa000d87947 */ /* 0x000fea000383ffff */
.L_x_61:
[----:B------:R-:W-:-:S07]  /*92a0*/  MOV R0, UR6 ;  /* 0x0000000600007c02 */ /* 0x000fce0008000f00 */
.L_x_152:
[----:B-1----:R1:W2:Y:S02]  /*92b0*/  SYNCS.PHASECHK.TRANS64.TRYWAIT P0, [R0+URZ], R3 ;  /* 0x00000003000075a7 */ /* 0x0022a400080011ff */
[----:B--2---:R-:W-:Y:S05]  /*92c0*/  @!P0 NANOSLEEP.SYNCS 0x989680 ;  /* 0x009896800000895d */ /* 0x004fea0003900000 */
[----:B------:R-:W2:Y:S02]  /*92d0*/  @!P0 SYNCS.PHASECHK.TRANS64 P0, [R0+URZ], R3 ;  /* 0x00000003000085a7 */ /* 0x000ea400080010ff */
[----:B--2---:R-:W-:Y:S05]  /*92e0*/  @!P0 BRA `(.L_x_152) ;  /* 0xfffffffc00f08947 */ /* 0x004fea000383ffff */
[----:B------:R-:W-:Y:S05]  /*92f0*/  BRA `(.L_x_153) ;  /* 0xffffffa000e47947 */ /* 0x000fea000383ffff */
.L_x_62:
[----:B------:R-:W-:-:S07]  /*9300*/  MOV R0, UR6 ;  /* 0x0000000600007c02 */ /* 0x000fce0008000f00 */
.L_x_154:
[----:B-1----:R1:W2:Y:S02]  /*9310*/  SYNCS.PHASECHK.TRANS64.TRYWAIT P0, [R0+URZ], R3 ;  /* 0x00000003000075a7 */ /* 0x0022a400080011ff */
[----:B--2---:R-:W-:Y:S05]  /*9320*/  @!P0 NANOSLEEP.SYNCS 0x989680 ;  /* 0x009896800000895d */ /* 0x004fea0003900000 */
[----:B------:R-:W2:Y:S02]  /*9330*/  @!P0 SYNCS.PHASECHK.TRANS64 P0, [R0+URZ], R3 ;  /* 0x00000003000085a7 */ /* 0x000ea400080010ff */
[----:B--2---:R-:W-:Y:S05]  /*9340*/  @!P0 BRA `(.L_x_154) ;  /* 0xfffffffc00f08947 */ /* 0x004fea000383ffff */
[----:B------:R-:W-:Y:S05]  /*9350*/  BRA `(.L_x_155) ;  /* 0xffffffa000f07947 */ /* 0x000fea000383ffff */
.L_x_63:
[----:B-1----:R-:W-:-:S07]  /*9360*/  MOV R0, UR7 ;  /* 0x0000000700007c02 */ /* 0x002fce0008000f00 */
.L_x_156:
[----:B-1----:R1:W2:Y:S02]  /*9370*/  SYNCS.PHASECHK.TRANS64.TRYWAIT P0, [R0+URZ], R2 ;  /* 0x00000002000075a7 */ /* 0x0022a400080011ff */
[----:B--2---:R-:W-:Y:S05]  /*9380*/  @!P0 NANOSLEEP.SYNCS 0x989680 ;  /* 0x009896800000895d */ /* 0x004fea0003900000 */
[----:B------:R-:W2:Y:S02]  /*9390*/  @!P0 SYNCS.PHASECHK.TRANS64 P0, [R0+URZ], R2 ;  /* 0x00000002000085a7 */ /* 0x000ea400080010ff */
[----:B--2---:R-:W-:Y:S05]  /*93a0*/  @!P0 BRA `(.L_x_156) ;  /* 0xfffffffc00f08947 */ /* 0x004fea000383ffff */
[----:B------:R-:W-:Y:S05]  /*93b0*/  BRA `(.L_x_157) ;  /* 0xffffffa000fc7947 */ /* 0x000fea000383ffff */
.L_x_68:
[----:B--2---:R2:W3:Y:S02]  /*93c0*/  SYNCS.PHASECHK.TRANS64.TRYWAIT P0, [R0+URZ+0x90], R2 ;  /* 0x00009002000075a7 */ /* 0x0044e400080011ff */
[----:B---3--:R-:W-:Y:S05]  /*93d0*/  @!P0 NANOSLEEP.SYNCS 0x989680 ;  /* 0x009896800000895d */ /* 0x008fea0003900000 */
[----:B------:R-:W3:Y:S02]  /*93e0*/  @!P0 SYNCS.PHASECHK.TRANS64 P0, [R0+URZ+0x90], R2 ;  /* 0x00009002000085a7 */ /* 0x000ee400080010ff */
[----:B---3--:R-:W-:Y:S05]  /*93f0*/  @!P0 BRA `(.L_x_68) ;  /* 0xfffffffc00f08947 */ /* 0x008fea000383ffff */
[----:B------:R-:W-:Y:S05]  /*9400*/  BRA `(.L_x_158) ;  /* 0xffffffa800087947 */ /* 0x000fea000383ffff */
.L_x_71:
[----:B------:R-:W-:Y:S07]  /*9410*/  MOV R0, UR7 ;  /* 0x0000000700007c02 */ /* 0x000fee0008000f00 */
.L_x_159:
[----:B--2---:R2:W3:Y:S02]  /*9420*/  SYNCS.PHASECHK.TRANS64.TRYWAIT P0, [R0+URZ+0x88], R2 ;  /* 0x00008802000075a7 */ /* 0x0044e400080011ff */
[----:B---3--:R-:W-:Y:S05]  /*9430*/  @!P0 NANOSLEEP.SYNCS 0x989680 ;  /* 0x009896800000895d */ /* 0x008fea0003900000 */
[----:B------:R-:W3:Y:S02]  /*9440*/  @!P0 SYNCS.PHASECHK.TRANS64 P0, [R0+URZ+0x88], R2 ;  /* 0x00008802000085a7 */ /* 0x000ee400080010ff */
[----:B---3--:R-:W-:Y:S05]  /*9450*/  @!P0 BRA `(.L_x_159) ;  /* 0xfffffffc00f08947 */ /* 0x008fea000383ffff */
[----:B------:R-:W-:Y:S05]  /*9460*/  BRA `(.L_x_70) ;  /* 0xffffffa800e87947 */ /* 0x000fea000383ffff */
.L_x_74:
[----:B------:R-:W-:Y:S07]  /*9470*/  MOV R0, UR7 ;  /* 0x0000000700007c02 */ /* 0x000fee0008000f00 */
.L_x_160:
[----:B-1----:R1:W2:Y:S02]  /*9480*/  SYNCS.PHASECHK.TRANS64.TRYWAIT P0, [R0+URZ+0x60], R14 ;  /* 0x0000600e000075a7 */ /* 0x0022a400080011ff */
[----:B--2---:R-:W-:Y:S05]  /*9490*/  @!P0 NANOSLEEP.SYNCS 0x989680 ;  /* 0x009896800000895d */ /* 0x004fea0003900000 */
[----:B------:R-:W2:Y:S02]  /*94a0*/  @!P0 SYNCS.PHASECHK.TRANS64 P0, [R0+URZ+0x60], R14 ;  /* 0x0000600e000085a7 */ /* 0x000ea400080010ff */
[----:B--2---:R-:W-:Y:S05]  /*94b0*/  @!P0 BRA `(.L_x_160) ;  /* 0xfffffffc00f08947 */ /* 0x004fea000383ffff */
[----:B------:R-:W-:Y:S05]  /*94c0*/  BRA `(.L_x_161) ;  /* 0xffffffac00607947 */ /* 0x000fea000383ffff */
.L_x_75:
[----:B------:R-:W-:Y:S07]  /*94d0*/  MOV R0, UR7 ;  /* 0x0000000700007c02 */ /* 0x000fee0008000f00 */
.L_x_162:
[----:B-1----:R1:W2:Y:S02]  /*94e0*/  SYNCS.PHASECHK.TRANS64.TRYWAIT P0, [R0+URZ+0x68], R14 ;  /* 0x0000680e000075a7 */ /* 0x0022a400080011ff */
[----:B--2---:R-:W-:Y:S05]  /*94f0*/  @!P0 NANOSLEEP.SYNCS 0x989680 ;  /* 0x009896800000895d */ /* 0x004fea0003900000 */
[----:B------:R-:W2:Y:S02]  /*9500*/  @!P0 SYNCS.PHASECHK.TRANS64 P0, [R0+URZ+0x68], R14 ;  /* 0x0000680e000085a7 */ /* 0x000ea400080010ff */
[----:B--2---:R-:W-:Y:S05]  /*9510*/  @!P0 BRA `(.L_x_162) ;  /* 0xfffffffc00f08947 */ /* 0x004fea000383ffff */
[----:B------:R-:W-:Y:S05]  /*9520*/  BRA `(.L_x_163) ;  /* 0xffffffac00987947 */ /* 0x000fea000383ffff */
.L_x_76:
[----:B------:R-:W-:Y:S07]  /*9530*/  MOV R0, UR7 ;  /* 0x0000000700007c02 */ /* 0x000fee0008000f00 */
.L_x_164:
[----:B-1----:R1:W2:Y:S02]  /*9540*/  SYNCS.PHASECHK.TRANS64.TRYWAIT P0, [R0+URZ+0x70], R14 ;  /* 0x0000700e000075a7 */ /* 0x0022a400080011ff */
[----:B--2---:R-:W-:Y:S05]  /*9550*/  @!P0 NANOSLEEP.SYNCS 0x989680 ;  /* 0x009896800000895d */ /* 0x004fea0003900000 */
[----:B------:R-:W2:Y:S02]  /*9560*/  @!P0 SYNCS.PHASECHK.TRANS64 P0, [R0+URZ+0x70], R14 ;  /* 0x0000700e000085a7 */ /* 0x000ea400080010ff */
[----:B--2---:R-:W-:Y:S05]  /*9570*/  @!P0 BRA `(.L_x_164) ;  /* 0xfffffffc00f08947 */ /* 0x004fea000383ffff */
[----:B------:R-:W-:Y:S05]  /*9580*/  BRA `(.L_x_165) ;  /* 0xffffffac00dc7947 */ /* 0x000fea000383ffff */
.L_x_77:
[----:B------:R-:W-:Y:S07]  /*9590*/  MOV R0, UR7 ;  /* 0x0000000700007c02 */ /* 0x000fee0008000f00 */
.L_x_166:
[----:B-1----:R1:W2:Y:S02]  /*95a0*/  SYNCS.PHASECHK.TRANS64.TRYWAIT P0, [R0+URZ+0x78], R14 ;  /* 0x0000780e000075a7 */ /* 0x0022a400080011ff */
[----:B--2---:R-:W-:Y:S05]  /*95b0*/  @!P0 NANOSLEEP.SYNCS 0x989680 ;  /* 0x009896800000895d */ /* 0x004fea0003900000 */
[----:B------:R-:W2:Y:S02]  /*95c0*/  @!P0 SYNCS.PHASECHK.TRANS64 P0, [R0+URZ+0x78], R14 ;  /* 0x0000780e000085a7 */ /* 0x000ea400080010ff */
[----:B--2---:R-:W-:Y:S05]  /*95d0*/  @!P0 BRA `(.L_x_166) ;  /* 0xfffffffc00f08947 */ /* 0x004fea000383ffff */
[----:B------:R-:W-:Y:S05]  /*95e0*/  BRA `(.L_x_167) ;  /* 0xffffffb000607947 */ /* 0x000fea000383ffff */
.L_x_79:
[----:B------:R-:W-:-:S07]  /*95f0*/  MOV R0, UR7 ;  /* 0x0000000700007c02 */ /* 0x000fce0008000f00 */
.L_x_168:
[----:B-1----:R1:W3:Y:S02]  /*9600*/  SYNCS.PHASECHK.TRANS64.TRYWAIT P0, [R0+URZ+0x60], R2 ;  /* 0x00006002000075a7 */ /* 0x0022e400080011ff */
[----:B---3--:R-:W-:Y:S05]  /*9610*/  @!P0 NANOSLEEP.SYNCS 0x989680 ;  /* 0x009896800000895d */ /* 0x008fea0003900000 */
[----:B------:R-:W3:Y:S02]  /*9620*/  @!P0 SYNCS.PHASECHK.TRANS64 P0, [R0+URZ+0x60], R2 ;  /* 0x00006002000085a7 */ /* 0x000ee400080010ff */
[----:B---3--:R-:W-:Y:S05]  /*9630*/  @!P0 BRA `(.L_x_168) ;  /* 0xfffffffc00f08947 */ /* 0x008fea000383ffff */
[----:B------:R-:W-:Y:S05]  /*9640*/  BRA `(.L_x_169) ;  /* 0xffffffb000d07947 */ /* 0x000fea000383ffff */
.L_x_80:
[----:B-1----:R-:W-:-:S07]  /*9650*/  MOV R0, UR7 ;  /* 0x0000000700007c02 */ /* 0x002fce0008000f00 */
.L_x_170:
[----:B-1----:R1:W3:Y:S02]  /*9660*/  SYNCS.PHASECHK.TRANS64.TRYWAIT P0, [R0+URZ+0x68], R2 ;  /* 0x00006802000075a7 */ /* 0x0022e400080011ff */
[----:B---3--:R-:W-:Y:S05]  /*9670*/  @!P0 NANOSLEEP.SYNCS 0x989680 ;  /* 0x009896800000895d */ /* 0x008fea0003900000 */
[----:B------:R-:W3:Y:S02]  /*9680*/  @!P0 SYNCS.PHASECHK.TRANS64 P0, [R0+URZ+0x68], R2 ;  /* 0x00006802000085a7 */ /* 0x000ee400080010ff */
[----:B---3--:R-:W-:Y:S05]  /*9690*/  @!P0 BRA `(.L_x_170) ;  /* 0xfffffffc00f08947 */ /* 0x008fea000383ffff */
[----:B------:R-:W-:Y:S05]  /*96a0*/  BRA `(.L_x_171) ;  /* 0xffffffb000c07947 */ /* 0x000fea000383ffff */
.L_x_81:
[----:B-1----:R-:W-:-:S07]  /*96b0*/  MOV R0, UR7 ;  /* 0x0000000700007c02 */ /* 0x002fce0008000f00 */
.L_x_172:
[----:B-1----:R1:W3:Y:S02]  /*96c0*/  SYNCS.PHASECHK.TRANS64.TRYWAIT P0, [R0+URZ+0x70], R2 ;  /* 0x00007002000075a7 */ /* 0x0022e400080011ff */
[----:B---3--:R-:W-:Y:S05]  /*96d0*/  @!P0 NANOSLEEP.SYNCS 0x989680 ;  /* 0x009896800000895d */ /* 0x008fea0003900000 */
[----:B------:R-:W3:Y:S02]  /*96e0*/  @!P0 SYNCS.PHASECHK.TRANS64 P0, [R0+URZ+0x70], R2 ;  /* 0x00007002000085a7 */ /* 0x000ee400080010ff */
[----:B---3--:R-:W-:Y:S05]  /*96f0*/  @!P0 BRA `(.L_x_172) ;  /* 0xfffffffc00f08947 */ /* 0x008fea000383ffff */
[----:B------:R-:W-:Y:S05]  /*9700*/  BRA `(.L_x_173) ;  /* 0xffffffb000b07947 */ /* 0x000fea000383ffff */
.L_x_83:
[----:B--2---:R2:W4:Y:S02]  /*9710*/  SYNCS.PHASECHK.TRANS64.TRYWAIT P0, [R0+URZ+0x90], R2 ;  /* 0x00009002000075a7 */ /* 0x00452400080011ff */
[----:B----4-:R-:W-:Y:S05]  /*9720*/  @!P0 NANOSLEEP.SYNCS 0x989680 ;  /* 0x009896800000895d */ /* 0x010fea0003900000 */
[----:B------:R-:W4:Y:S02]  /*9730*/  @!P0 SYNCS.PHASECHK.TRANS64 P0, [R0+URZ+0x90], R2 ;  /* 0x00009002000085a7 */ /* 0x000f2400080010ff */
[----:B----4-:R-:W-:Y:S05]  /*9740*/  @!P0 BRA `(.L_x_83) ;  /* 0xfffffffc00f08947 */ /* 0x010fea000383ffff */
[----:B------:R-:W-:Y:S05]  /*9750*/  BRA `(.L_x_174) ;  /* 0xffffffb400787947 */ /* 0x000fea000383ffff */
.L_x_94:
[----:B-1----:R-:W-:Y:S04]  /*9760*/  MOV R2, UR48 ;  /* 0x0000003000027c02 */ /* 0x002fe80008000f00 */
[----:B------:R1:W3:Y:S03]  /*9770*/  SYNCS.PHASECHK.TRANS64.TRYWAIT P1, [R2+URZ+0x40], R3 ;  /* 0x00004003020075a7 */ /* 0x0002e600080211ff */
[----:B---3--:R-:W-:Y:S05]  /*9780*/  @!P1 NANOSLEEP.SYNCS 0x989680 ;  /* 0x009896800000995d */ /* 0x008fea0003900000 */
[----:B------:R-:W3:Y:S02]  /*9790*/  @!P1 SYNCS.PHASECHK.TRANS64 P1, [R2+URZ+0x40], R3 ;  /* 0x00004003020095a7 */ /* 0x000ee400080210ff */
[----:B---3--:R-:W-:Y:S05]  /*97a0*/  @!P1 BRA `(.L_x_94) ;  /* 0xfffffffc00ec9947 */ /* 0x008fea000383ffff */
[----:B------:R-:W-:Y:S05]  /*97b0*/  BRA `(.L_x_93) ;  /* 0xffffffc000847947 */ /* 0x000fea000383ffff */
.L_x_96:
[----:B-1----:R1:W4:Y:S02]  /*97c0*/  SYNCS.PHASECHK.TRANS64.TRYWAIT P0, [R64+URZ+0xb0], R0 ;  /* 0x0000b000400075a7 */ /* 0x00232400080011ff */
[----:B----4-:R-:W-:Y:S05]  /*97d0*/  @!P0 NANOSLEEP.SYNCS 0x989680 ;  /* 0x009896800000895d */ /* 0x010fea0003900000 */
[----:B------:R-:W4:Y:S02]  /*97e0*/  @!P0 SYNCS.PHASECHK.TRANS64 P0, [R64+URZ+0xb0], R0 ;  /* 0x0000b000400085a7 */ /* 0x000f2400080010ff */
[----:B----4-:R-:W-:Y:S05]  /*97f0*/  @!P0 BRA `(.L_x_96) ;  /* 0xfffffffc00f08947 */ /* 0x010fea000383ffff */
[----:B------:R-:W-:Y:S05]  /*9800*/  BRA `(.L_x_95) ;  /* 0xffffffc000ac7947 */ /* 0x000fea000383ffff */
.L_x_105:
[----:B--2---:R2:W4:Y:S02]  /*9810*/  SYNCS.PHASECHK.TRANS64.TRYWAIT P0, [R2+URZ+0x40], R0 ;  /* 0x00004000020075a7 */ /* 0x00452400080011ff */
[----:B----4-:R-:W-:Y:S05]  /*9820*/  @!P0 NANOSLEEP.SYNCS 0x989680 ;  /* 0x009896800000895d */ /* 0x010fea0003900000 */
[----:B------:R-:W4:Y:S02]  /*9830*/  @!P0 SYNCS.PHASECHK.TRANS64 P0, [R2+URZ+0x40], R0 ;  /* 0x00004000020085a7 */ /* 0x000f2400080010ff */
[----:B----4-:R-:W-:Y:S05]  /*9840*/  @!P0 BRA `(.L_x_105) ;  /* 0xfffffffc00f08947 */ /* 0x010fea000383ffff */
[----:B------:R-:W-:Y:S05]  /*9850*/  BRA `(.L_x_104) ;  /* 0xffffffcc00887947 */ /* 0x000fea000383ffff */
.L_x_113:
[----:B--2---:R2:W4:Y:S02]  /*9860*/  SYNCS.PHASECHK.TRANS64.TRYWAIT P0, [R0+URZ+0x40], R6 ;  /* 0x00004006000075a7 */ /* 0x00452400080011ff */
[----:B----4-:R-:W-:Y:S05]  /*9870*/  @!P0 NANOSLEEP.SYNCS 0x989680 ;  /* 0x009896800000895d */ /* 0x010fea0003900000 */
[----:B------:R-:W4:Y:S02]  /*9880*/  @!P0 SYNCS.PHASECHK.TRANS64 P0, [R0+URZ+0x40], R6 ;  /* 0x00004006000085a7 */ /* 0x000f2400080010ff */
[----:B----4-:R-:W-:Y:S05]  /*9890*/  @!P0 BRA `(.L_x_113) ;  /* 0xfffffffc00f08947 */ /* 0x010fea000383ffff */
[----:B------:R-:W-:Y:S05]  /*98a0*/  BRA `(.L_x_112) ;  /* 0xffffffd800887947 */ /* 0x000fea000383ffff */
.L_x_121:
[----:B--2---:R2:W4:Y:S02]  /*98b0*/  SYNCS.PHASECHK.TRANS64.TRYWAIT P0, [R0+URZ+0x40], R5 ;  /* 0x00004005000075a7 */ /* 0x00452400080011ff */
[----:B----4-:R-:W-:Y:S05]  /*98c0*/  @!P0 NANOSLEEP.SYNCS 0x989680 ;  /* 0x009896800000895d */ /* 0x010fea0003900000 */
[----:B------:R-:W4:Y:S02]  /*98d0*/  @!P0 SYNCS.PHASECHK.TRANS64 P0, [R0+URZ+0x40], R5 ;  /* 0x00004005000085a7 */ /* 0x000f2400080010ff */
[----:B----4-:R-:W-:Y:S05]  /*98e0*/  @!P0 BRA `(.L_x_121) ;  /* 0xfffffffc00f08947 */ /* 0x010fea000383ffff */
[----:B------:R-:W-:Y:S05]  /*98f0*/  BRA `(.L_x_120) ;  /* 0xffffffe400887947 */ /* 0x000fea000383ffff */
        .weak           $__internal_0_$__cuda_sm10x_tcgen05_guardrail_trap_col_being_dealloced_not_returned_by_alloc
        .type           $__internal_0_$__cuda_sm10x_tcgen05_guardrail_trap_col_being_dealloced_not_returned_by_alloc,@function
        .size           $__internal_0_$__cuda_sm10x_tcgen05_guardrail_trap_col_being_dealloced_not_returned_by_alloc,($__internal_1_$__cuda_sm10x_tcgen05_guardrail_trap_phase_invalid_during_alloc - $__internal_0_$__cuda_sm10x_tcgen05_guardrail_trap_col_being_dealloced_not_returned_by_alloc)
$__internal_0_$__cuda_sm10x_tcgen05_guardrail_trap_col_being_dealloced_not_returned_by_alloc:
[----:B------:R-:W-:Y:S05]  /*9900*/  BPT.TRAP 0x1 ;  /* 0x000000040000795c */ /* 0x000fea0000300000 */
[----:B------:R-:W-:-:S04]  /*9910*/  HFMA2 R3, -RZ, RZ, 0, 0 ;  /* 0x00000000ff037431 */ /* 0x000fc800000001ff */
[----:B------:R-:W-:Y:S05]  /*9920*/  RET.REL.NODEC R2 `(_ZN7cutlass13device_kernelINS_4gemm6kernel13GemmUniversalIN4cute5tupleIJiiiiEEENS1_10collective13CollectiveMmaINS1_35MainloopSm100TmaUmmaWarpSpecializedILi4ELi2ELi4ENS5_IJNS4_1CILi1EEESB_SB_EEEEENS5_IJNSA_ILi128EEESE_NSA_ILi64EEEEEENS_6half_tENS5_IJSB_llEEESH_NS5_IJlSB_lEEENS4_8TiledMMAINS4_8MMA_AtomIJNS4_20SM100_MMA_F16BF16_SSISH_SH_fLi128ELi128ELNS4_4UMMA5MajorE1ELSO_0ELNSN_7ScaleInE0ELSP_0EEEEEENS4_6LayoutISC_NS5_IJNSA_ILi0EEEST_ST_EEEEENS5_IJNS4_10UnderscoreESW_SW_EEEEENS4_13SM90_TMA_LOADENS4_14ComposedLayoutINS4_7SwizzleILi3ELi4ELi3EEENS4_18smem_ptr_flag_bitsILi16EEENSS_INS5_IJSF_NSA_ILi8EEEEEENS5_IJSB_SF_EEEEEEEvNS4_8identityESZ_NS10_IS12_S14_NSS_INS5_IJS15_SF_EEENS5_IJSF_SB_EEEEEEEvS1A_EENS_8epilogue10collective18CollectiveEpilogueINS1G_23Sm100TmaWarpSpecializedILi4ELi2ELi32ELb1ELb0EEEJSG_NS5_IJNSS_ISE_SB_EENSS_INSA_ILi32EEESB_EEEEESH_SJ_SH_SJ_NS1G_6fusion15FusionCallbacksIS1K_NS1P_17LinearCombinationISH_fSH_fLNS_15FloatRoundStyleE2EEESG_S1O_JEEENS4_5SM1004TMEM4LOAD26SM100_TMEM_LOAD_32dp32b32xESZ_NS10_INS11_ILi2ELi4ELi3EEES14_NSS_INS5_IJS15_S1M_EEENS5_IJS1M_SB_EEEEEEENS4_39AutoVectorizingCopyWithAssumedAlignmentILi128EEENS4_14SM90_TMA_STOREES23_S25_S25_EEEvvEEEEvNT_6ParamsE) ;  /* 0xffffff6402b47950 */ /* 0x000fea0003c3ffff */
        .weak           $__internal_1_$__cuda_sm10x_tcgen05_guardrail_trap_phase_invalid_during_alloc
        .type           $__internal_1_$__cuda_sm10x_tcgen05_guardrail_trap_phase_invalid_during_alloc,@function
        .size           $__internal_1_$__cuda_sm10x_tcgen05_guardrail_trap_phase_invalid_during_alloc,($__internal_2_$__cuda_sm10x_tcgen05_guardrail_trap_unallocated_columns_being_dealloced - $__internal_1_$__cuda_sm10x_tcgen05_guardrail_trap_phase_invalid_during_alloc)
$__internal_1_$__cuda_sm10x_tcgen05_guardrail_trap_phase_invalid_during_alloc:
[----:B------:R-:W-:Y:S05]  /*9930*/  BPT.TRAP 0x1 ;  /* 0x000000040000795c */ /* 0x000fea0000300000 */
[----:B------:R-:W-:-:S04]  /*9940*/  MOV R3, 0x0 ;  /* 0x0000000000037802 */ /* 0x000fc80000000f00 */
[----:B------:R-:W-:Y:S05]  /*9950*/  RET.REL.NODEC R2 `(_ZN7cutlass13device_kernelINS_4gemm6kernel13GemmUniversalIN4cute5tupleIJiiiiEEENS1_10collective13CollectiveMmaINS1_35MainloopSm100TmaUmmaWarpSpecializedILi4ELi2ELi4ENS5_IJNS4_1CILi1EEESB_SB_EEEEENS5_IJNSA_ILi128EEESE_NSA_ILi64EEEEEENS_6half_tENS5_IJSB_llEEESH_NS5_IJlSB_lEEENS4_8TiledMMAINS4_8MMA_AtomIJNS4_20SM100_MMA_F16BF16_SSISH_SH_fLi128ELi128ELNS4_4UMMA5MajorE1ELSO_0ELNSN_7ScaleInE0ELSP_0EEEEEENS4_6LayoutISC_NS5_IJNSA_ILi0EEEST_ST_EEEEENS5_IJNS4_10UnderscoreESW_SW_EEEEENS4_13SM90_TMA_LOADENS4_14ComposedLayoutINS4_7SwizzleILi3ELi4ELi3EEENS4_18smem_ptr_flag_bitsILi16EEENSS_INS5_IJSF_NSA_ILi8EEEEEENS5_IJSB_SF_EEEEEEEvNS4_8identityESZ_NS10_IS12_S14_NSS_INS5_IJS15_SF_EEENS5_IJSF_SB_EEEEEEEvS1A_EENS_8epilogue10collective18CollectiveEpilogueINS1G_23Sm100TmaWarpSpecializedILi4ELi2ELi32ELb1ELb0EEEJSG_NS5_IJNSS_ISE_SB_EENSS_INSA_ILi32EEESB_EEEEESH_SJ_SH_SJ_NS1G_6fusion15FusionCallbacksIS1K_NS1P_17LinearCombinationISH_fSH_fLNS_15FloatRoundStyleE2EEESG_S1O_JEEENS4_5SM1004TMEM4LOAD26SM100_TMEM_LOAD_32dp32b32xESZ_NS10_INS11_ILi2ELi4ELi3EEES14_NSS_INS5_IJS15_S1M_EEENS5_IJS1M_SB_EEEEEEENS4_39AutoVectorizingCopyWithAssumedAlignmentILi128EEENS4_14SM90_TMA_STOREES23_S25_S25_EEEvvEEEEvNT_6ParamsE) ;  /* 0xffffff6402a87950 */ /* 0x000fea0003c3ffff */
        .weak           $__internal_2_$__cuda_sm10x_tcgen05_guardrail_trap_unallocated_columns_being_dealloced
        .type           $__internal_2_$__cuda_sm10x_tcgen05_guardrail_trap_unallocated_columns_being_dealloced,@function
        .size           $__internal_2_$__cuda_sm10x_tcgen05_guardrail_trap_unallocated_columns_being_dealloced,(.L_x_176 - $__internal_2_$__cuda_sm10x_tcgen05_guardrail_trap_unallocated_columns_being_dealloced)
$__internal_2_$__cuda_sm10x_tcgen05_guardrail_trap_unallocated_columns_being_dealloced:
[----:B------:R-:W-:Y:S05]  /*9960*/  BPT.TRAP 0x1 ;  /* 0x000000040000795c */ /* 0x000fea0000300000 */
[----:B------:R-:W-:-:S04]  /*9970*/  HFMA2 R3, -RZ, RZ, 0, 0 ;  /* 0x00000000ff037431 */ /* 0x000fc800000001ff */
[----:B------:R-:W-:Y:S05]  /*9980*/  RET.REL.NODEC R2 `(_ZN7cutlass13device_kernelINS_4gemm6kernel13GemmUniversalIN4cute5tupleIJiiiiEEENS1_10collective13CollectiveMmaINS1_35MainloopSm100TmaUmmaWarpSpecializedILi4ELi2ELi4ENS5_IJNS4_1CILi1EEESB_SB_EEEEENS5_IJNSA_ILi128EEESE_NSA_ILi64EEEEEENS_6half_tENS5_IJSB_llEEESH_NS5_IJlSB_lEEENS4_8TiledMMAINS4_8MMA_AtomIJNS4_20SM100_MMA_F16BF16_SSISH_SH_fLi128ELi128ELNS4_4UMMA5MajorE1ELSO_0ELNSN_7ScaleInE0ELSP_0EEEEEENS4_6LayoutISC_NS5_IJNSA_ILi0EEEST_ST_EEEEENS5_IJNS4_10UnderscoreESW_SW_EEEEENS4_13SM90_TMA_LOADENS4_14ComposedLayoutINS4_7SwizzleILi3ELi4ELi3EEENS4_18smem_ptr_flag_bitsILi16EEENSS_INS5_IJSF_NSA_ILi8EEEEEENS5_IJSB_SF_EEEEEEEvNS4_8identityESZ_NS10_IS12_S14_NSS_INS5_IJS15_SF_EEENS5_IJSF_SB_EEEEEEEvS1A_EENS_8epilogue10collective18CollectiveEpilogueINS1G_23Sm100TmaWarpSpecializedILi4ELi2ELi32ELb1ELb0EEEJSG_NS5_IJNSS_ISE_SB_EENSS_INSA_ILi32EEESB_EEEEESH_SJ_SH_SJ_NS1G_6fusion15FusionCallbacksIS1K_NS1P_17LinearCombinationISH_fSH_fLNS_15FloatRoundStyleE2EEESG_S1O_JEEENS4_5SM1004TMEM4LOAD26SM100_TMEM_LOAD_32dp32b32xESZ_NS10_INS11_ILi2ELi4ELi3EEES14_NSS_INS5_IJS15_S1M_EEENS5_IJS1M_SB_EEEEEEENS4_39AutoVectorizingCopyWithAssumedAlignmentILi128EEENS4_14SM90_TMA_STOREES23_S25_S25_EEEvvEEEEvNT_6ParamsE) ;  /* 0xffffff64029c7950 */ /* 0x000fea0003c3ffff */
.L_x_175:
[----:B------:R-:W-:-:S00]  /*9990*/  BRA `(.L_x_175) ;  /* 0xfffffffc00fc7947 */ /* 0x000fc0000383ffff */
[----:B------:R-:W-:-:S00]  /*99a0*/  NOP ;  /* 0x0000000000007918 */ /* 0x000fc00000000000 */
        /* <DEDUP_REMOVED lines=13> */
.L_x_176:


//--------------------- .nv.global.init           --------------------------
	.section	.nv.global.init,"aw",@progbits
.nv.global.init:
	.type		$str$27,@object
	.size		$str$27,($str$28 - $str$27)
$str$27:
        /*0000*/ 	.byte	0x28, 0x61, 0x64, 0x64, 0x72, 0x65, 0x73, 0x73, 0x20, 0x26, 0x20, 0x6d, 0x61, 0x73, 0x6b, 0x29
        /*0010*/ 	.byte	0x20, 0x3d, 0x3d, 0x20, 0x30, 0x00
	.type		$str$28,@object
	.size		$str$28,($str$26 - $str$28)
$str$28:
        /*0016*/ 	.byte	0x2f, 0x74, 0x6d, 0x70, 0x2f, 0x63, 0x75, 0x74, 0x6c, 0x61, 0x73, 0x73, 0x5f, 0x73, 0x77, 0x65
        /*0026*/ 	.byte	0x65, 0x70, 0x5f, 0x73, 0x72, 0x63, 0x2f, 0x69, 0x6e, 0x63, 0x6c, 0x75, 0x64, 0x65, 0x2f, 0x63
        /*0036*/ 	.byte	0x75, 0x74, 0x65, 0x2f, 0x70, 0x6f, 0x69, 0x6e, 0x74, 0x65, 0x72, 0x5f, 0x66, 0x6c, 0x61, 0x67
        /*0046*/ 	.byte	0x67, 0x65, 0x64, 0x2e, 0x68, 0x70, 0x70, 0x00
	.type		$str$26,@object
	.size		$str$26,($str$25 - $str$26)
$str$26:
        /*004e*/ 	.byte	0x2f, 0x74, 0x6d, 0x70, 0x2f, 0x63, 0x75, 0x74, 0x6c, 0x61, 0x73, 0x73, 0x5f, 0x73, 0x77, 0x65
        /*005e*/ 	.byte	0x65, 0x70, 0x5f, 0x73, 0x72, 0x63, 0x2f, 0x69, 0x6e, 0x63, 0x6c, 0x75, 0x64, 0x65, 0x2f, 0x63
        /*006e*/ 	.byte	0x75, 0x74, 0x65, 0x2f, 0x61, 0x74, 0x6f, 0x6d, 0x2f, 0x63, 0x6f, 0x70, 0x79, 0x5f, 0x74, 0x72
        /*007e*/ 	.byte	0x61, 0x69, 0x74, 0x73, 0x5f, 0x73, 0x6d, 0x31, 0x30, 0x30, 0x2e, 0x68, 0x70, 0x70, 0x00
	.type		$str$25,@object
	.size		$str$25,(__unnamed_1 - $str$25)
$str$25:
        /*008d*/ 	.byte	0x28, 0x28, 0x75, 0x69, 0x6e, 0x74, 0x33, 0x32, 0x5f, 0x74, 0x28, 0x74, 0x68, 0x72, 0x65, 0x61
        /*009d*/ 	.byte	0x64, 0x49, 0x64, 0x78, 0x2e, 0x78, 0x29, 0x20, 0x2f, 0x20, 0x33, 0x32, 0x29, 0x20, 0x25, 0x20
        /*00ad*/ 	.byte	0x34, 0x29, 0x20, 0x3d, 0x3d, 0x20, 0x28, 0x28, 0x28, 0x74, 0x6d, 0x65, 0x6d, 0x5f, 0x61, 0x64
        /*00bd*/ 	.byte	0x64, 0x72, 0x20, 0x3e, 0x3e, 0x20, 0x31, 0x36, 0x29, 0x20, 0x2f, 0x20, 0x33, 0x32, 0x29, 0x20
        /*00cd*/ 	.byte	0x25, 0x20, 0x34, 0x29, 0x00
	.type		__unnamed_1,@object
	.size		__unnamed_1,(__unnamed_2 - __unnamed_1)
__unnamed_1:
        /*00d2*/ 	.byte	0x61, 0x75, 0x74, 0x6f, 0x20, 0x63, 0x75, 0x74, 0x65, 0x3a, 0x3a, 0x61, 0x73, 0x5f, 0x70, 0x6f
        /* <DEDUP_REMOVED lines=24> */
        /*0262*/ 	.byte	0x3e, 0x3e, 0x3e, 0x3e, 0x5d, 0x00
	.type		__unnamed_2,@object
	.size		__unnamed_2,(.L_2 - __unnamed_2)
__unnamed_2:
        /* <DEDUP_REMOVED lines=42> */
        /*0508*/ 	.byte	0x3e, 0x3e, 0x5d, 0x00
.L_2:


//--------------------- .nv.shared._ZN7cutlass13device_kernelINS_4gemm6kernel13GemmUniversalIN4cute5tupleIJiiiiEEENS1_10collective13CollectiveMmaINS1_35MainloopSm100TmaUmmaWarpSpecializedILi4ELi2ELi4ENS5_IJNS4_1CILi1EEESB_SB_EEEEENS5_IJNSA_ILi128EEESE_NSA_ILi64EEEEEENS_6half_tENS5_IJSB_llEEESH_NS5_IJlSB_lEEENS4_8TiledMMAINS4_8MMA_AtomIJNS4_20SM100_MMA_F16BF16_SSISH_SH_fLi128ELi128ELNS4_4UMMA5MajorE1ELSO_0ELNSN_7ScaleInE0ELSP_0EEEEEENS4_6LayoutISC_NS5_IJNSA_ILi0EEEST_ST_EEEEENS5_IJNS4_10UnderscoreESW_SW_EEEEENS4_13SM90_TMA_LOADENS4_14ComposedLayoutINS4_7SwizzleILi3ELi4ELi3EEENS4_18smem_ptr_flag_bitsILi16EEENSS_INS5_IJSF_NSA_ILi8EEEEEENS5_IJSB_SF_EEEEEEEvNS4_8identityESZ_NS10_IS12_S14_NSS_INS5_IJS15_SF_EEENS5_IJSF_SB_EEEEEEEvS1A_EENS_8epilogue10collective18CollectiveEpilogueINS1G_23Sm100TmaWarpSpecializedILi4ELi2ELi32ELb1ELb0EEEJSG_NS5_IJNSS_ISE_SB_EENSS_INSA_ILi32EEESB_EEEEESH_SJ_SH_SJ_NS1G_6fusion15FusionCallbacksIS1K_NS1P_17LinearCombinationISH_fSH_fLNS_15FloatRoundStyleE2EEESG_S1O_JEEENS4_5SM1004TMEM4LOAD26SM100_TMEM_LOAD_32dp32b32xESZ_NS10_INS11_ILi2ELi4ELi3EEES14_NSS_INS5_IJS15_S1M_EEENS5_IJS1M_SB_EEEEEEENS4_39AutoVectorizingCopyWithAssumedAlignmentILi128EEENS4_14SM90_TMA_STOREES23_S25_S25_EEEvvEEEEvNT_6ParamsE --------------------------
	.section	.nv.shared._ZN7cutlass13device_kernelINS_4gemm6kernel13GemmUniversalIN4cute5tupleIJiiiiEEENS1_10collective13CollectiveMmaINS1_35MainloopSm100TmaUmmaWarpSpecializedILi4ELi2ELi4ENS5_IJNS4_1CILi1EEESB_SB_EEEEENS5_IJNSA_ILi128EEESE_NSA_ILi64EEEEEENS_6half_tENS5_IJSB_llEEESH_NS5_IJlSB_lEEENS4_8TiledMMAINS4_8MMA_AtomIJNS4_20SM100_MMA_F16BF16_SSISH_SH_fLi128ELi128ELNS4_4UMMA5MajorE1ELSO_0ELNSN_7ScaleInE0ELSP_0EEEEEENS4_6LayoutISC_NS5_IJNSA_ILi0EEEST_ST_EEEEENS5_IJNS4_10UnderscoreESW_SW_EEEEENS4_13SM90_TMA_LOADENS4_14ComposedLayoutINS4_7SwizzleILi3ELi4ELi3EEENS4_18smem_ptr_flag_bitsILi16EEENSS_INS5_IJSF_NSA_ILi8EEEEEENS5_IJSB_SF_EEEEEEEvNS4_8identityESZ_NS10_IS12_S14_NSS_INS5_IJS15_SF_EEENS5_IJSF_SB_EEEEEEEvS1A_EENS_8epilogue10collective18CollectiveEpilogueINS1G_23Sm100TmaWarpSpecializedILi4ELi2ELi32ELb1ELb0EEEJSG_NS5_IJNSS_ISE_SB_EENSS_INSA_ILi32EEESB_EEEEESH_SJ_SH_SJ_NS1G_6fusion15FusionCallbacksIS1K_NS1P_17LinearCombinationISH_fSH_fLNS_15FloatRoundStyleE2EEESG_S1O_JEEENS4_5SM1004TMEM4LOAD26SM100_TMEM_LOAD_32dp32b32xESZ_NS10_INS11_ILi2ELi4ELi3EEES14_NSS_INS5_IJS15_S1M_EEENS5_IJS1M_SB_EEEEEEENS4_39AutoVectorizingCopyWithAssumedAlignmentILi128EEENS4_14SM90_TMA_STOREES23_S25_S25_EEEvvEEEEvNT_6ParamsE,"aw",@nobits
	.sectionflags	@""
	.align	16
	.zero		1024


//--------------------- .nv.shared.reserved.0     --------------------------
	.section	.nv.shared.reserved.0,"aw",@nobits
	.weak		__nv_reservedSMEM_offset_0_alias
	.size		__nv_reservedSMEM_offset_0_alias, 0, 64
	.other		__nv_reservedSMEM_offset_0_alias,@"STO_CUDA_RESERVED_SHARED STV_DEFAULT"
__nv_reservedSMEM_offset_0_alias:
	.zero		0
.nv.shared.reserved.0:
	.zero		64
	.weak		__nv_reservedSMEM_tcgen05_partition
	.type		__nv_reservedSMEM_tcgen05_partition,@object
	.size		__nv_reservedSMEM_tcgen05_partition,(.L_0 - __nv_reservedSMEM_tcgen05_partition)
__nv_reservedSMEM_tcgen05_partition:
	.zero		32
.L_0:


//--------------------- .nv.global                --------------------------
	.section	.nv.global,"aw",@nobits
.nv.global:
	.type		_ZN40_INTERNAL_47212604_4_k_cu_f77673ed_250274cute1_E,@object
	.size		_ZN40_INTERNAL_47212604_4_k_cu_f77673ed_250274cute1_E,(_ZN40_INTERNAL_47212604_4_k_cu_f77673ed_250274cuda3std3__45__cpo6cbeginE - _ZN40_INTERNAL_47212604_4_k_cu_f77673ed_250274cute1_E)
_ZN40_INTERNAL_47212604_4_k_cu_f77673ed_250274cute1_E:
	.zero		1
	.type		_ZN40_INTERNAL_47212604_4_k_cu_f77673ed_250274cuda3std3__45__cpo6cbeginE,@object
	.size		_ZN40_INTERNAL_47212604_4_k_cu_f77673ed_250274cuda3std3__45__cpo6cbeginE,(_ZN40_INTERNAL_47212604_4_k_cu_f77673ed_250274cuda3std3__48in_placeE - _ZN40_INTERNAL_47212604_4_k_cu_f77673ed_250274cuda3std3__45__cpo6cbeginE)
_ZN40_INTERNAL_47212604_4_k_cu_f77673ed_250274cuda3std3__45__cpo6cbeginE:
	.zero		1
	.type		_ZN40_INTERNAL_47212604_4_k_cu_f77673ed_250274cuda3std3__48in_placeE,@object
	.size		_ZN40_INTERNAL_47212604_4_k_cu_f77673ed_250274cuda3std3__48in_placeE,(_ZN40_INTERNAL_47212604_4_k_cu_f77673ed_250274cuda3std6ranges3__45__cpo9iter_moveE - _ZN40_INTERNAL_47212604_4_k_cu_f77673ed_250274cuda3std3__48in_placeE)
_ZN40_INTERNAL_47212604_4_k_cu_f77673ed_250274cuda3std3__48in_placeE:
	.zero		1
	.type		_ZN40_INTERNAL_47212604_4_k_cu_f77673ed_250274cuda3std6ranges3__45__cpo9iter_moveE,@object
	.size		_ZN40_INTERNAL_47212604_4_k_cu_f77673ed_250274cuda3std6ranges3__45__cpo9iter_moveE,(_ZN40_INTERNAL_47212604_4_k_cu_f77673ed_250274cuda3std3__45__cpo5beginE - _ZN40_INTERNAL_47212604_4_k_cu_f77673ed_250274cuda3std6ranges3__45__cpo9iter_moveE)
_ZN40_INTERNAL_47212604_4_k_cu_f77673ed_250274cuda3std6ranges3__45__cpo9iter_moveE:
	.zero		1
	.type		_ZN40_INTERNAL_47212604_4_k_cu_f77673ed_250274cuda3std3__45__cpo5beginE,@object
	.size		_ZN40_INTERNAL_47212604_4_k_cu_f77673ed_250274cuda3std3__45__cpo5beginE,(_ZN40_INTERNAL_47212604_4_k_cu_f77673ed_250274cuda3std3__442_GLOBAL__N__47212604_4_k_cu_f77673ed_250276ignoreE - _ZN40_INTERNAL_47212604_4_k_cu_f77673ed_250274cuda3std3__45__cpo5beginE)
_ZN40_INTERNAL_47212604_4_k_cu_f77673ed_250274cuda3std3__45__cpo5beginE:
	.zero		1
	.type		_ZN40_INTERNAL_47212604_4_k_cu_f77673ed_250274cuda3std3__442_GLOBAL__N__47212604_4_k_cu_f77673ed_250276ignoreE,@object
	.size		_ZN40_INTERNAL_47212604_4_k_cu_f77673ed_250274cuda3std3__442_GLOBAL__N__47212604_4_k_cu_f77673ed_250276ignoreE,(_ZN40_INTERNAL_47212604_4_k_cu_f77673ed_250274cute7productE - _ZN40_INTERNAL_47212604_4_k_cu_f77673ed_250274cuda3std3__442_GLOBAL__N__47212604_4_k_cu_f77673ed_250276ignoreE)
_ZN40_INTERNAL_47212604_4_k_cu_f77673ed_250274cuda3std3__442_GLOBAL__N__47212604_4_k_cu_f77673ed_250276ignoreE:
	.zero		1
	.type		_ZN40_INTERNAL_47212604_4_k_cu_f77673ed_250274cute7productE,@object
	.size		_ZN40_INTERNAL_47212604_4_k_cu_f77673ed_250274cute7productE,(_ZN40_INTERNAL_47212604_4_k_cu_f77673ed_250274cuda3std3__45__cpo3endE - _ZN40_INTERNAL_47212604_4_k_cu_f77673ed_250274cute7productE)
_ZN40_INTERNAL_47212604_4_k_cu_f77673ed_250274cute7productE:
	.zero		1
	.type		_ZN40_INTERNAL_47212604_4_k_cu_f77673ed_250274cuda3std3__45__cpo3endE,@object
	.size		_ZN40_INTERNAL_47212604_4_k_cu_f77673ed_250274cuda3std3__45__cpo3endE,(_ZN40_INTERNAL_47212604_4_k_cu_f77673ed_250274cuda3std3__419piecewise_constructE - _ZN40_INTERNAL_47212604_4_k_cu_f77673ed_250274cuda3std3__45__cpo3endE)
_ZN40_INTERNAL_47212604_4_k_cu_f77673ed_250274cuda3std3__45__cpo3endE:
	.zero		1
	.type		_ZN40_INTERNAL_47212604_4_k_cu_f77673ed_250274cuda3std3__419piecewise_constructE,@object
	.size		_ZN40_INTERNAL_47212604_4_k_cu_f77673ed_250274cuda3std3__419piecewise_constructE,(_ZN40_INTERNAL_47212604_4_k_cu_f77673ed_250274cuda3std3__45__cpo4cendE - _ZN40_INTERNAL_47212604_4_k_cu_f77673ed_250274cuda3std3__419piecewise_constructE)
_ZN40_INTERNAL_47212604_4_k_cu_f77673ed_250274cuda3std3__419piecewise_constructE:
	.zero		1
	.type		_ZN40_INTERNAL_47212604_4_k_cu_f77673ed_250274cuda3std3__45__cpo4cendE,@object
	.size		_ZN40_INTERNAL_47212604_4_k_cu_f77673ed_250274cuda3std3__45__cpo4cendE,(_ZN40_INTERNAL_47212604_4_k_cu_f77673ed_250274cuda3std6ranges3__45__cpo4swapE - _ZN40_INTERNAL_47212604_4_k_cu_f77673ed_250274cuda3std3__45__cpo4cendE)
_ZN40_INTERNAL_47212604_4_k_cu_f77673ed_250274cuda3std3__45__cpo4cendE:
	.zero		1
	.type		_ZN40_INTERNAL_47212604_4_k_cu_f77673ed_250274cuda3std6ranges3__45__cpo4swapE,@object
	.size		_ZN40_INTERNAL_47212604_4_k_cu_f77673ed_250274cuda3std6ranges3__45__cpo4swapE,(.L_10 - _ZN40_INTERNAL_47212604_4_k_cu_f77673ed_250274cuda3std6ranges3__45__cpo4swapE)
_ZN40_INTERNAL_47212604_4_k_cu_f77673ed_250274cuda3std6ranges3__45__cpo4swapE:
	.zero		1
.L_10:


//--------------------- .nv.constant0._ZN7cutlass13device_kernelINS_4gemm6kernel13GemmUniversalIN4cute5tupleIJiiiiEEENS1_10collective13CollectiveMmaINS1_35MainloopSm100TmaUmmaWarpSpecializedILi4ELi2ELi4ENS5_IJNS4_1CILi1EEESB_SB_EEEEENS5_IJNSA_ILi128EEESE_NSA_ILi64EEEEEENS_6half_tENS5_IJSB_llEEESH_NS5_IJlSB_lEEENS4_8TiledMMAINS4_8MMA_AtomIJNS4_20SM100_MMA_F16BF16_SSISH_SH_fLi128ELi128ELNS4_4UMMA5MajorE1ELSO_0ELNSN_7ScaleInE0ELSP_0EEEEEENS4_6LayoutISC_NS5_IJNSA_ILi0EEEST_ST_EEEEENS5_IJNS4_10UnderscoreESW_SW_EEEEENS4_13SM90_TMA_LOADENS4_14ComposedLayoutINS4_7SwizzleILi3ELi4ELi3EEENS4_18smem_ptr_flag_bitsILi16EEENSS_INS5_IJSF_NSA_ILi8EEEEEENS5_IJSB_SF_EEEEEEEvNS4_8identityESZ_NS10_IS12_S14_NSS_INS5_IJS15_SF_EEENS5_IJSF_SB_EEEEEEEvS1A_EENS_8epilogue10collective18CollectiveEpilogueINS1G_23Sm100TmaWarpSpecializedILi4ELi2ELi32ELb1ELb0EEEJSG_NS5_IJNSS_ISE_SB_EENSS_INSA_ILi32EEESB_EEEEESH_SJ_SH_SJ_NS1G_6fusion15FusionCallbacksIS1K_NS1P_17LinearCombinationISH_fSH_fLNS_15FloatRoundStyleE2EEESG_S1O_JEEENS4_5SM1004TMEM4LOAD26SM100_TMEM_LOAD_32dp32b32xESZ_NS10_INS11_ILi2ELi4ELi3EEES14_NSS_INS5_IJS15_S1M_EEENS5_IJS1M_SB_EEEEEEENS4_39AutoVectorizingCopyWithAssumedAlignmentILi128EEENS4_14SM90_TMA_STOREES23_S25_S25_EEEvvEEEEvNT_6ParamsE --------------------------
	.section	.nv.constant0._ZN7cutlass13device_kernelINS_4gemm6kernel13GemmUniversalIN4cute5tupleIJiiiiEEENS1_10collective13CollectiveMmaINS1_35MainloopSm100TmaUmmaWarpSpecializedILi4ELi2ELi4ENS5_IJNS4_1CILi1EEESB_SB_EEEEENS5_IJNSA_ILi128EEESE_NSA_ILi64EEEEEENS_6half_tENS5_IJSB_llEEESH_NS5_IJlSB_lEEENS4_8TiledMMAINS4_8MMA_AtomIJNS4_20SM100_MMA_F16BF16_SSISH_SH_fLi128ELi128ELNS4_4UMMA5MajorE1ELSO_0ELNSN_7ScaleInE0ELSP_0EEEEEENS4_6LayoutISC_NS5_IJNSA_ILi0EEEST_ST_EEEEENS5_IJNS4_10UnderscoreESW_SW_EEEEENS4_13SM90_TMA_LOADENS4_14ComposedLayoutINS4_7SwizzleILi3ELi4ELi3EEENS4_18smem_ptr_flag_bitsILi16EEENSS_INS5_IJSF_NSA_ILi8EEEEEENS5_IJSB_SF_EEEEEEEvNS4_8identityESZ_NS10_IS12_S14_NSS_INS5_IJS15_SF_EEENS5_IJSF_SB_EEEEEEEvS1A_EENS_8epilogue10collective18CollectiveEpilogueINS1G_23Sm100TmaWarpSpecializedILi4ELi2ELi32ELb1ELb0EEEJSG_NS5_IJNSS_ISE_SB_EENSS_INSA_ILi32EEESB_EEEEESH_SJ_SH_SJ_NS1G_6fusion15FusionCallbacksIS1K_NS1P_17LinearCombinationISH_fSH_fLNS_15FloatRoundStyleE2EEESG_S1O_JEEENS4_5SM1004TMEM4LOAD26SM100_TMEM_LOAD_32dp32b32xESZ_NS10_INS11_ILi2ELi4ELi3EEES14_NSS_INS5_IJS15_S1M_EEENS5_IJS1M_SB_EEEEEEENS4_39AutoVectorizingCopyWithAssumedAlignmentILi128EEENS4_14SM90_TMA_STOREES23_S25_S25_EEEvvEEEEvNT_6ParamsE,"a",@progbits
	.sectionflags	@""
	.align	4
.nv.constant0._ZN7cutlass13device_kernelINS_4gemm6kernel13GemmUniversalIN4cute5tupleIJiiiiEEENS1_10collective13CollectiveMmaINS1_35MainloopSm100TmaUmmaWarpSpecializedILi4ELi2ELi4ENS5_IJNS4_1CILi1EEESB_SB_EEEEENS5_IJNSA_ILi128EEESE_NSA_ILi64EEEEEENS_6half_tENS5_IJSB_llEEESH_NS5_IJlSB_lEEENS4_8TiledMMAINS4_8MMA_AtomIJNS4_20SM100_MMA_F16BF16_SSISH_SH_fLi128ELi128ELNS4_4UMMA5MajorE1ELSO_0ELNSN_7ScaleInE0ELSP_0EEEEEENS4_6LayoutISC_NS5_IJNSA_ILi0EEEST_ST_EEEEENS5_IJNS4_10UnderscoreESW_SW_EEEEENS4_13SM90_TMA_LOADENS4_14ComposedLayoutINS4_7SwizzleILi3ELi4ELi3EEENS4_18smem_ptr_flag_bitsILi16EEENSS_INS5_IJSF_NSA_ILi8EEEEEENS5_IJSB_SF_EEEEEEEvNS4_8identityESZ_NS10_IS12_S14_NSS_INS5_IJS15_SF_EEENS5_IJSF_SB_EEEEEEEvS1A_EENS_8epilogue10collective18CollectiveEpilogueINS1G_23Sm100TmaWarpSpecializedILi4ELi2ELi32ELb1ELb0EEEJSG_NS5_IJNSS_ISE_SB_EENSS_INSA_ILi32EEESB_EEEEESH_SJ_SH_SJ_NS1G_6fusion15FusionCallbacksIS1K_NS1P_17LinearCombinationISH_fSH_fLNS_15FloatRoundStyleE2EEESG_S1O_JEEENS4_5SM1004TMEM4LOAD26SM100_TMEM_LOAD_32dp32b32xESZ_NS10_INS11_ILi2ELi4ELi3EEES14_NSS_INS5_IJS15_S1M_EEENS5_IJS1M_SB_EEEEEEENS4_39AutoVectorizingCopyWithAssumedAlignmentILi128EEENS4_14SM90_TMA_STOREES23_S25_S25_EEEvvEEEEvNT_6ParamsE:
	.zero		2944


//--------------------- SYMBOLS --------------------------

	.type		.nv.reservedSmem.offset0,@object
	.size		.nv.reservedSmem.offset0,0x4
	.type		.nv.reservedSmem.cap,@object
	.size		.nv.reservedSmem.cap,0x4
	.type		__assertfail,@function
